// auto-generated by cutlass_sweep.gemm — config: {"arch": "sm_100", "cluster_m": 2, "cluster_n": 1, "dtype": "bf16", "dtype_b": "bf16", "layout": "nt", "stages": 0, "tile_k": 256, "tile_m": 128, "tile_n": 16}
#include "cutlass/cutlass.h"
#include "cutlass/gemm/collective/collective_builder.hpp"
#include "cutlass/gemm/device/gemm_universal_adapter.h"
#include "cutlass/gemm/kernel/gemm_universal.hpp"
#include "cutlass/epilogue/collective/collective_builder.hpp"

using ElemA = cutlass::bfloat16_t;
using ElemB = cutlass::bfloat16_t;
using ElemCD = cutlass::bfloat16_t;
using Acc  = float;
using TileShape    = cute::Shape<cute::_128, cute::_16, cute::_256>;
using ClusterShape = cute::Shape<cute::_2, cute::_1, cute::_1>;

using CollectiveEpilogue = typename cutlass::epilogue::collective::CollectiveBuilder<
    cutlass::arch::Sm100, cutlass::arch::OpClassTensorOp,
    TileShape, ClusterShape,
    cutlass::epilogue::collective::EpilogueTileAuto,
    Acc, Acc,
    ElemCD, cutlass::layout::RowMajor, 128 / cutlass::sizeof_bits<ElemCD>::value,
    ElemCD, cutlass::layout::RowMajor, 128 / cutlass::sizeof_bits<ElemCD>::value,
    cutlass::epilogue::collective::EpilogueScheduleAuto
  >::CollectiveOp;

using CollectiveMainloop = typename cutlass::gemm::collective::CollectiveBuilder<
    cutlass::arch::Sm100, cutlass::arch::OpClassTensorOp,
    ElemA, cutlass::layout::RowMajor, 128 / cutlass::sizeof_bits<ElemA>::value,
    ElemB, cutlass::layout::ColumnMajor, 128 / cutlass::sizeof_bits<ElemB>::value,
    Acc,
    TileShape, ClusterShape,
    cutlass::gemm::collective::StageCountAutoCarveout<static_cast<int>(sizeof(typename CollectiveEpilogue::SharedStorage))>,
    cutlass::gemm::collective::KernelScheduleAuto
  >::CollectiveOp;

using GemmKernel = cutlass::gemm::kernel::GemmUniversal<
    cute::Shape<int,int,int,int>,
    CollectiveMainloop,
    CollectiveEpilogue
>;
using Gemm = cutlass::gemm::device::GemmUniversalAdapter<GemmKernel>;

// Force the device kernel symbol into the cubin without needing a host main.
auto* _anchor = &cutlass::device_kernel<GemmKernel>;


// ===== COMPILED SASS (sm_100a) =====

	.target	sm_100a

	.elftype	@"ET_EXEC"


//--------------------- .note.nv.tkinfo           --------------------------
	.section	.note.nv.tkinfo,"",@"SHT_NOTE"
	.sectionflags	@"SHF_NOTE_NV_TKINFO"
	.tkinfo
        /*0018*/ 	.word	0x00000002
        /*0030*/ 	.string	""
        /*0030*/ 	.string	"ptxas"
        /*0030*/ 	.string	"Cuda compilation tools, release 13.0, V13.0.88"
        /*0030*/ 	.string	"Build cuda_13.0.r13.0/compiler.36424714_0"
        /*0030*/ 	.string	"-arch sm_100a -m 64 "



//--------------------- .note.nv.cuinfo           --------------------------
	.section	.note.nv.cuinfo,"",@"SHT_NOTE"
	.sectionflags	@"SHF_NOTE_NV_CUINFO"
        /*0018*/ 	.short	0x0002
        /*001a*/ 	.short	0x0064
        /*001c*/ 	.short	0x0082
	.zero		2


//--------------------- .nv.info                  --------------------------
	.section	.nv.info,"",@"SHT_CUDA_INFO"
	.align	4


	//----- nvinfo : EIATTR_REGCOUNT
	.align		4
        /*0000*/ 	.byte	0x04, 0x2f
        /*0002*/ 	.short	(.L_19 - .L_18)
	.align		4
.L_18:
        /*0004*/ 	.word	index@(_ZN7cutlass13device_kernelINS_4gemm6kernel13GemmUniversalIN4cute5tupleIJiiiiEEENS1_10collective13CollectiveMmaINS1_35MainloopSm100TmaUmmaWarpSpecializedILi6ELi2ELi4ENS5_IJNS4_1CILi2EEENSA_ILi1EEESC_EEEEENS5_IJNSA_ILi128EEENSA_ILi16EEENSA_ILi256EEEEEENS_10bfloat16_tENS5_IJlSC_lEEESJ_SK_NS4_8TiledMMAINS4_8MMA_AtomIJNS4_26SM100_MMA_F16BF16_2x1SM_SSISJ_SJ_fLi128ELi16ELNS4_4UMMA5MajorE0ELSP_0ELNSO_7ScaleInE0ELSQ_0EEEEEENS4_6LayoutINS5_IJSC_SC_SC_EEENS5_IJNSA_ILi0EEESV_SV_EEEEENS5_IJNS4_10UnderscoreESY_SY_EEEEENS4_18SM100_TMA_2SM_LOADENS4_14ComposedLayoutINS4_7SwizzleILi3ELi4ELi3EEENS4_18smem_ptr_flag_bitsILi16EEENST_INS5_IJNSA_ILi8EEENSA_ILi64EEEEEENS5_IJS18_SC_EEEEEEEvNS4_8identityES11_S1C_vS1D_EENS_8epilogue10collective18CollectiveEpilogueINS1F_23Sm100TmaWarpSpecializedILi2ELi1ELi8ELb1ELb0EEEJNS5_IJS18_SG_SH_EEENS5_IJNST_IS18_SC_EENST_ISG_SC_EEEEESJ_SK_SJ_SK_NS1F_6fusion15FusionCallbacksIS1J_NS1O_17LinearCombinationISJ_fSJ_fLNS_15FloatRoundStyleE2EEES1K_S1N_JEEENS4_5SM1004TMEM4LOAD25SM100_TMEM_LOAD_32dp32b8xENS4_13SM90_TMA_LOADENS12_INS13_ILi1ELi4ELi3EEES16_NST_INS5_IJS17_SG_EEENS5_IJSG_SC_EEEEEEENS4_39AutoVectorizingCopyWithAssumedAlignmentILi128EEENS4_14SM90_TMA_STOREES23_S25_S25_EEEvvEEEEvNT_6ParamsE)
        /*0008*/ 	.word	0x00000046


	//----- nvinfo : EIATTR_FRAME_SIZE
	.align		4
.L_19:
        /*000c*/ 	.byte	0x04, 0x11
        /*000e*/ 	.short	(.L_21 - .L_20)
	.align		4
.L_20:
        /*0010*/ 	.word	index@($__internal_2_$__cuda_sm10x_tcgen05_guardrail_trap_unallocated_columns_being_dealloced)
        /*0014*/ 	.word	0x00000000


	//----- nvinfo : EIATTR_FRAME_SIZE
	.align		4
.L_21:
        /*0018*/ 	.byte	0x04, 0x11
        /*001a*/ 	.short	(.L_23 - .L_22)
	.align		4
.L_22:
        /*001c*/ 	.word	index@($__internal_1_$__cuda_sm10x_tcgen05_guardrail_trap_phase_invalid_during_alloc)
        /*0020*/ 	.word	0x00000000


	//----- nvinfo : EIATTR_FRAME_SIZE
	.align		4
.L_23:
        /*0024*/ 	.byte	0x04, 0x11
        /*0026*/ 	.short	(.L_25 - .L_24)
	.align		4
.L_24:
        /*0028*/ 	.word	index@($__internal_0_$__cuda_sm10x_tcgen05_guardrail_trap_col_being_dealloced_not_returned_by_alloc)
        /*002c*/ 	.word	0x00000000


	//----- nvinfo : EIATTR_FRAME_SIZE
	.align		4
.L_25:
        /*0030*/ 	.byte	0x04, 0x11
        /*0032*/ 	.short	(.L_27 - .L_26)
	.align		4
.L_26:
        /*0034*/ 	.word	index@(_ZN7cutlass13device_kernelINS_4gemm6kernel13GemmUniversalIN4cute5tupleIJiiiiEEENS1_10collective13CollectiveMmaINS1_35MainloopSm100TmaUmmaWarpSpecializedILi6ELi2ELi4ENS5_IJNS4_1CILi2EEENSA_ILi1EEESC_EEEEENS5_IJNSA_ILi128EEENSA_ILi16EEENSA_ILi256EEEEEENS_10bfloat16_tENS5_IJlSC_lEEESJ_SK_NS4_8TiledMMAINS4_8MMA_AtomIJNS4_26SM100_MMA_F16BF16_2x1SM_SSISJ_SJ_fLi128ELi16ELNS4_4UMMA5MajorE0ELSP_0ELNSO_7ScaleInE0ELSQ_0EEEEEENS4_6LayoutINS5_IJSC_SC_SC_EEENS5_IJNSA_ILi0EEESV_SV_EEEEENS5_IJNS4_10UnderscoreESY_SY_EEEEENS4_18SM100_TMA_2SM_LOADENS4_14ComposedLayoutINS4_7SwizzleILi3ELi4ELi3EEENS4_18smem_ptr_flag_bitsILi16EEENST_INS5_IJNSA_ILi8EEENSA_ILi64EEEEEENS5_IJS18_SC_EEEEEEEvNS4_8identityES11_S1C_vS1D_EENS_8epilogue10collective18CollectiveEpilogueINS1F_23Sm100TmaWarpSpecializedILi2ELi1ELi8ELb1ELb0EEEJNS5_IJS18_SG_SH_EEENS5_IJNST_IS18_SC_EENST_ISG_SC_EEEEESJ_SK_SJ_SK_NS1F_6fusion15FusionCallbacksIS1J_NS1O_17LinearCombinationISJ_fSJ_fLNS_15FloatRoundStyleE2EEES1K_S1N_JEEENS4_5SM1004TMEM4LOAD25SM100_TMEM_LOAD_32dp32b8xENS4_13SM90_TMA_LOADENS12_INS13_ILi1ELi4ELi3EEES16_NST_INS5_IJS17_SG_EEENS5_IJSG_SC_EEEEEEENS4_39AutoVectorizingCopyWithAssumedAlignmentILi128EEENS4_14SM90_TMA_STOREES23_S25_S25_EEEvvEEEEvNT_6ParamsE)
        /*0038*/ 	.word	0x00000000


	//----- nvinfo : EIATTR_MIN_STACK_SIZE
	.align		4
.L_27:
        /*003c*/ 	.byte	0x04, 0x12
        /*003e*/ 	.short	(.L_29 - .L_28)
	.align		4
.L_28:
        /*0040*/ 	.word	index@(_ZN7cutlass13device_kernelINS_4gemm6kernel13GemmUniversalIN4cute5tupleIJiiiiEEENS1_10collective13CollectiveMmaINS1_35MainloopSm100TmaUmmaWarpSpecializedILi6ELi2ELi4ENS5_IJNS4_1CILi2EEENSA_ILi1EEESC_EEEEENS5_IJNSA_ILi128EEENSA_ILi16EEENSA_ILi256EEEEEENS_10bfloat16_tENS5_IJlSC_lEEESJ_SK_NS4_8TiledMMAINS4_8MMA_AtomIJNS4_26SM100_MMA_F16BF16_2x1SM_SSISJ_SJ_fLi128ELi16ELNS4_4UMMA5MajorE0ELSP_0ELNSO_7ScaleInE0ELSQ_0EEEEEENS4_6LayoutINS5_IJSC_SC_SC_EEENS5_IJNSA_ILi0EEESV_SV_EEEEENS5_IJNS4_10UnderscoreESY_SY_EEEEENS4_18SM100_TMA_2SM_LOADENS4_14ComposedLayoutINS4_7SwizzleILi3ELi4ELi3EEENS4_18smem_ptr_flag_bitsILi16EEENST_INS5_IJNSA_ILi8EEENSA_ILi64EEEEEENS5_IJS18_SC_EEEEEEEvNS4_8identityES11_S1C_vS1D_EENS_8epilogue10collective18CollectiveEpilogueINS1F_23Sm100TmaWarpSpecializedILi2ELi1ELi8ELb1ELb0EEEJNS5_IJS18_SG_SH_EEENS5_IJNST_IS18_SC_EENST_ISG_SC_EEEEESJ_SK_SJ_SK_NS1F_6fusion15FusionCallbacksIS1J_NS1O_17LinearCombinationISJ_fSJ_fLNS_15FloatRoundStyleE2EEES1K_S1N_JEEENS4_5SM1004TMEM4LOAD25SM100_TMEM_LOAD_32dp32b8xENS4_13SM90_TMA_LOADENS12_INS13_ILi1ELi4ELi3EEES16_NST_INS5_IJS17_SG_EEENS5_IJSG_SC_EEEEEEENS4_39AutoVectorizingCopyWithAssumedAlignmentILi128EEENS4_14SM90_TMA_STOREES23_S25_S25_EEEvvEEEEvNT_6ParamsE)
        /*0044*/ 	.word	0x00000000
.L_29:


//--------------------- .nv.compat                --------------------------
	.section	.nv.compat,"",@"SHT_CUDA_COMPAT_INFO"
	.align	4
        /*0000*/ 	.byte	0x02, 0x09, 0x01, 0x00, 0x02, 0x02, 0x02, 0x00, 0x02, 0x05, 0x05, 0x00, 0x03, 0x07, 0x01, 0x01
        /*0010*/ 	.byte	0x02, 0x03, 0x01, 0x00, 0x02, 0x06, 0x01, 0x00, 0x04, 0x0b, 0x08, 0x00, 0x09, 0x00, 0x00, 0x00
        /*0020*/ 	.byte	0x00, 0x00, 0x00, 0x00


//--------------------- .nv.info._ZN7cutlass13device_kernelINS_4gemm6kernel13GemmUniversalIN4cute5tupleIJiiiiEEENS1_10collective13CollectiveMmaINS1_35MainloopSm100TmaUmmaWarpSpecializedILi6ELi2ELi4ENS5_IJNS4_1CILi2EEENSA_ILi1EEESC_EEEEENS5_IJNSA_ILi128EEENSA_ILi16EEENSA_ILi256EEEEEENS_10bfloat16_tENS5_IJlSC_lEEESJ_SK_NS4_8TiledMMAINS4_8MMA_AtomIJNS4_26SM100_MMA_F16BF16_2x1SM_SSISJ_SJ_fLi128ELi16ELNS4_4UMMA5MajorE0ELSP_0ELNSO_7ScaleInE0ELSQ_0EEEEEENS4_6LayoutINS5_IJSC_SC_SC_EEENS5_IJNSA_ILi0EEESV_SV_EEEEENS5_IJNS4_10UnderscoreESY_SY_EEEEENS4_18SM100_TMA_2SM_LOADENS4_14ComposedLayoutINS4_7SwizzleILi3ELi4ELi3EEENS4_18smem_ptr_flag_bitsILi16EEENST_INS5_IJNSA_ILi8EEENSA_ILi64EEEEEENS5_IJS18_SC_EEEEEEEvNS4_8identityES11_S1C_vS1D_EENS_8epilogue10collective18CollectiveEpilogueINS1F_23Sm100TmaWarpSpecializedILi2ELi1ELi8ELb1ELb0EEEJNS5_IJS18_SG_SH_EEENS5_IJNST_IS18_SC_EENST_ISG_SC_EEEEESJ_SK_SJ_SK_NS1F_6fusion15FusionCallbacksIS1J_NS1O_17LinearCombinationISJ_fSJ_fLNS_15FloatRoundStyleE2EEES1K_S1N_JEEENS4_5SM1004TMEM4LOAD25SM100_TMEM_LOAD_32dp32b8xENS4_13SM90_TMA_LOADENS12_INS13_ILi1ELi4ELi3EEES16_NST_INS5_IJS17_SG_EEENS5_IJSG_SC_EEEEEEENS4_39AutoVectorizingCopyWithAssumedAlignmentILi128EEENS4_14SM90_TMA_STOREES23_S25_S25_EEEvvEEEEvNT_6ParamsE --------------------------
	.section	.nv.info._ZN7cutlass13device_kernelINS_4gemm6kernel13GemmUniversalIN4cute5tupleIJiiiiEEENS1_10collective13CollectiveMmaINS1_35MainloopSm100TmaUmmaWarpSpecializedILi6ELi2ELi4ENS5_IJNS4_1CILi2EEENSA_ILi1EEESC_EEEEENS5_IJNSA_ILi128EEENSA_ILi16EEENSA_ILi256EEEEEENS_10bfloat16_tENS5_IJlSC_lEEESJ_SK_NS4_8TiledMMAINS4_8MMA_AtomIJNS4_26SM100_MMA_F16BF16_2x1SM_SSISJ_SJ_fLi128ELi16ELNS4_4UMMA5MajorE0ELSP_0ELNSO_7ScaleInE0ELSQ_0EEEEEENS4_6LayoutINS5_IJSC_SC_SC_EEENS5_IJNSA_ILi0EEESV_SV_EEEEENS5_IJNS4_10UnderscoreESY_SY_EEEEENS4_18SM100_TMA_2SM_LOADENS4_14ComposedLayoutINS4_7SwizzleILi3ELi4ELi3EEENS4_18smem_ptr_flag_bitsILi16EEENST_INS5_IJNSA_ILi8EEENSA_ILi64EEEEEENS5_IJS18_SC_EEEEEEEvNS4_8identityES11_S1C_vS1D_EENS_8epilogue10collective18CollectiveEpilogueINS1F_23Sm100TmaWarpSpecializedILi2ELi1ELi8ELb1ELb0EEEJNS5_IJS18_SG_SH_EEENS5_IJNST_IS18_SC_EENST_ISG_SC_EEEEESJ_SK_SJ_SK_NS1F_6fusion15FusionCallbacksIS1J_NS1O_17LinearCombinationISJ_fSJ_fLNS_15FloatRoundStyleE2EEES1K_S1N_JEEENS4_5SM1004TMEM4LOAD25SM100_TMEM_LOAD_32dp32b8xENS4_13SM90_TMA_LOADENS12_INS13_ILi1ELi4ELi3EEES16_NST_INS5_IJS17_SG_EEENS5_IJSG_SC_EEEEEEENS4_39AutoVectorizingCopyWithAssumedAlignmentILi128EEENS4_14SM90_TMA_STOREES23_S25_S25_EEEvvEEEEvNT_6ParamsE,"",@"SHT_CUDA_INFO"
	.sectionflags	@""
	.align	4


	//----- nvinfo : EIATTR_CUDA_API_VERSION
	.align		4
        /*0000*/ 	.byte	0x04, 0x37
        /*0002*/ 	.short	(.L_31 - .L_30)
.L_30:
        /*0004*/ 	.word	0x00000082


	//----- nvinfo : EIATTR_KPARAM_INFO
	.align		4
.L_31:
        /*0008*/ 	.byte	0x04, 0x17
        /*000a*/ 	.short	(.L_33 - .L_32)
.L_32:
        /*000c*/ 	.word	0x00000000
        /*0010*/ 	.short	0x0000
        /*0012*/ 	.short	0x0000
        /*0014*/ 	.byte	0x00, 0xf0, 0x01, 0x20


	//----- nvinfo : EIATTR_AT_ENTRY_FRAGMENTS
	.align		4
.L_33:
        /*0018*/ 	.byte	0x04, 0x4f
        /*001a*/ 	.short	(.L_35 - .L_34)


	//   ....[0]....
.L_34:
        /*001c*/ 	.word	0x00000007


	//----- nvinfo : EIATTR_RESERVED_SMEM_USED
	.align		4
.L_35:
        /*0020*/ 	.byte	0x01, 0x41
	.zero		2


	//----- nvinfo : EIATTR_SPARSE_MMA_MASK
	.align		4
        /*0024*/ 	.byte	0x03, 0x50
        /*0026*/ 	.short	0x0000


	//----- nvinfo : EIATTR_TCGEN05_2CTA_USED
	.align		4
        /*0028*/ 	.byte	0x01, 0x52
	.zero		2


	//----- nvinfo : EIATTR_MAXREG_COUNT
	.align		4
        /*002c*/ 	.byte	0x03, 0x1b
        /*002e*/ 	.short	0x00ff


	//----- nvinfo : EIATTR_NUM_BARRIERS
	.align		4
        /*0030*/ 	.byte	0x02, 0x4c
        /*0032*/ 	.byte	0x07
	.zero		1


	//----- nvinfo : EIATTR_EXTERNS
	.align		4
        /*0034*/ 	.byte	0x04, 0x0f
        /*0036*/ 	.short	(.L_37 - .L_36)


	//   ....[0]....
	.align		4
.L_36:
        /*0038*/ 	.word	index@(__assertfail)


	//----- nvinfo : EIATTR_MERCURY_ISA_VERSION
	.align		4
.L_37:
        /*003c*/ 	.byte	0x03, 0x5f
        /*003e*/ 	.short	0x0101


	//----- nvinfo : EIATTR_INT_WARP_WIDE_INSTR_OFFSETS
	.align		4
        /*0040*/ 	.byte	0x04, 0x31
        /*0042*/ 	.short	(.L_39 - .L_38)


	//   ....[0]....
.L_38:
        /*0044*/ 	.word	0x00000d40


	//   ....[1]....
        /*0048*/ 	.word	0x00000de0


	//   ....[2]....
        /*004c*/ 	.word	0x000025e0


	//   ....[3]....
        /*0050*/ 	.word	0x00004bf0


	//   ....[4]....
        /*0054*/ 	.word	0x00004c20


	//   ....[5]....
        /*0058*/ 	.word	0x00004c40


	//   ....[6]....
        /*005c*/ 	.word	0x00005650


	//   ....[7]....
        /*0060*/ 	.word	0x00005700


	//----- nvinfo : EIATTR_COOP_GROUP_MASK_REGIDS
	.align		4
.L_39:
        /*0064*/ 	.byte	0x04, 0x29
        /*0066*/ 	.short	(.L_41 - .L_40)


	//   ....[0]....
.L_40:
        /*0068*/ 	.word	0xffffffff


	//   ....[1]....
        /*006c*/ 	.word	0xffffffff


	//   ....[2]....
        /*0070*/ 	.word	0xffffffff


	//   ....[3]....
        /*0074*/ 	.word	0xffffffff


	//   ....[4]....
        /*0078*/ 	.word	0xffffffff


	//   ....[5]....
        /*007c*/ 	.word	0xffffffff


	//   ....[6]....
        /*0080*/ 	.word	0xffffffff


	//   ....[7]....
        /*0084*/ 	.word	0xffffffff


	//   ....[8]....
        /*0088*/ 	.word	0xffffffff


	//   ....[9]....
        /*008c*/ 	.word	0xffffffff


	//   ....[10]....
        /*0090*/ 	.word	0xffffffff


	//   ....[11]....
        /*0094*/ 	.word	0xffffffff


	//   ....[12]....
        /*0098*/ 	.word	0xffffffff


	//   ....[13]....
        /*009c*/ 	.word	0xffffffff


	//----- nvinfo : EIATTR_COOP_GROUP_INSTR_OFFSETS
	.align		4
.L_41:
        /*00a0*/ 	.byte	0x04, 0x28
        /*00a2*/ 	.short	(.L_43 - .L_42)


	//   ....[0]....
.L_42:
        /*00a4*/ 	.word	0x000000e0


	//   ....[1]....
        /*00a8*/ 	.word	0x00000520


	//   ....[2]....
        /*00ac*/ 	.word	0x000006f0


	//   ....[3]....
        /*00b0*/ 	.word	0x00000840


	//   ....[4]....
        /*00b4*/ 	.word	0x00000930


	//   ....[5]....
        /*00b8*/ 	.word	0x00000a90


	//   ....[6]....
        /*00bc*/ 	.word	0x00000c20


	//   ....[7]....
        /*00c0*/ 	.word	0x00000e60


	//   ....[8]....
        /*00c4*/ 	.word	0x000024c0


	//   ....[9]....
        /*00c8*/ 	.word	0x000033c0


	//   ....[10]....
        /*00cc*/ 	.word	0x000038d0


	//   ....[11]....
        /*00d0*/ 	.word	0x00003b70


	//   ....[12]....
        /*00d4*/ 	.word	0x00004ae0


	//   ....[13]....
        /*00d8*/ 	.word	0x00004d00


	//----- nvinfo : EIATTR_VRC_CTA_INIT_COUNT
	.align		4
.L_43:
        /*00dc*/ 	.byte	0x02, 0x4a
        /*00de*/ 	.byte	0x80
	.zero		1


	//----- nvinfo : EIATTR_SYSCALL_OFFSETS
	.align		4
        /*00e0*/ 	.byte	0x04, 0x46
        /*00e2*/ 	.short	(.L_45 - .L_44)


	//   ....[0]....
.L_44:
        /*00e4*/ 	.word	0x00006270


	//   ....[1]....
        /*00e8*/ 	.word	0x00006360


	//   ....[2]....
        /*00ec*/ 	.word	0x000069c0


	//----- nvinfo : EIATTR_MBARRIER_INSTR_OFFSETS
	.align		4
.L_45:
        /*00f0*/ 	.byte	0x04, 0x39
        /*00f2*/ 	.short	(.L_47 - .L_46)


	//   ....[0]....
.L_46:
        /*00f4*/ 	.word	0x00000620
        /*00f8*/ 	.word	0x000000ff
        /*00fc*/ 	.word	0x00000000
        /*0100*/ 	.short	0x0100
        /*0102*/ 	.byte	0x04
	.zero		1


	//   ....[1]....
        /*0104*/ 	.word	0x00000630
        /*0108*/ 	.word	0x000000ff
        /*010c*/ 	.word	0x00000030
        /*0110*/ 	.short	0x0100
        /*0112*/ 	.byte	0x04
	.zero		1


	//   ....[2]....
        /*0114*/ 	.word	0x00000640
        /*0118*/ 	.word	0x000000ff
        /*011c*/ 	.word	0x00000008
        /*0120*/ 	.short	0x0100
        /*0122*/ 	.byte	0x04
	.zero		1


	//   ....[3]....
        /*0124*/ 	.word	0x00000650
        /*0128*/ 	.word	0x000000ff
        /*012c*/ 	.word	0x00000038
        /*0130*/ 	.short	0x0100
        /*0132*/ 	.byte	0x04
	.zero		1


	//   ....[4]....
        /*0134*/ 	.word	0x00000660
        /*0138*/ 	.word	0x000000ff
        /*013c*/ 	.word	0x00000010
        /*0140*/ 	.short	0x0100
        /*0142*/ 	.byte	0x04
	.zero		1


	//   ....[5]....
        /*0144*/ 	.word	0x00000670
        /*0148*/ 	.word	0x000000ff
        /*014c*/ 	.word	0x00000040
        /*0150*/ 	.short	0x0100
        /*0152*/ 	.byte	0x04
	.zero		1


	//   ....[6]....
        /*0154*/ 	.word	0x00000680
        /*0158*/ 	.word	0x000000ff
        /*015c*/ 	.word	0x00000018
        /*0160*/ 	.short	0x0100
        /*0162*/ 	.byte	0x04
	.zero		1


	//   ....[7]....
        /*0164*/ 	.word	0x00000690
        /*0168*/ 	.word	0x000000ff
        /*016c*/ 	.word	0x00000048
        /*0170*/ 	.short	0x0100
        /*0172*/ 	.byte	0x04
	.zero		1


	//   ....[8]....
        /*0174*/ 	.word	0x000006a0
        /*0178*/ 	.word	0x000000ff
        /*017c*/ 	.word	0x00000020
        /*0180*/ 	.short	0x0100
        /*0182*/ 	.byte	0x04
	.zero		1


	//   ....[9]....
        /*0184*/ 	.word	0x000006b0
        /*0188*/ 	.word	0x000000ff
        /*018c*/ 	.word	0x00000050
        /*0190*/ 	.short	0x0100
        /*0192*/ 	.byte	0x04
	.zero		1


	//   ....[10]....
        /*0194*/ 	.word	0x000006c0
        /*0198*/ 	.word	0x000000ff
        /*019c*/ 	.word	0x00000028
        /*01a0*/ 	.short	0x0100
        /*01a2*/ 	.byte	0x04
	.zero		1


	//   ....[11]....
        /*01a4*/ 	.word	0x000006d0
        /*01a8*/ 	.word	0x000000ff
        /*01ac*/ 	.word	0x00000058
        /*01b0*/ 	.short	0x0100
        /*01b2*/ 	.byte	0x04
	.zero		1


	//   ....[12]....
        /*01b4*/ 	.word	0x000007f0
        /*01b8*/ 	.word	0x000000ff
        /*01bc*/ 	.word	0x00000060
        /*01c0*/ 	.short	0x0100
        /*01c2*/ 	.byte	0x04
	.zero		1


	//   ....[13]....
        /*01c4*/ 	.word	0x00000800
        /*01c8*/ 	.word	0x000000ff
        /*01cc*/ 	.word	0x00000070
        /*01d0*/ 	.short	0x0100
        /*01d2*/ 	.byte	0x04
	.zero		1


	//   ....[14]....
        /*01d4*/ 	.word	0x00000810
        /*01d8*/ 	.word	0x000000ff
        /*01dc*/ 	.word	0x00000068
        /*01e0*/ 	.short	0x0100
        /*01e2*/ 	.byte	0x04
	.zero		1


	//   ....[15]....
        /*01e4*/ 	.word	0x00000820
        /*01e8*/ 	.word	0x000000ff
        /*01ec*/ 	.word	0x00000078
        /*01f0*/ 	.short	0x0100
        /*01f2*/ 	.byte	0x04
	.zero		1


	//   ....[16]....
        /*01f4*/ 	.word	0x00000900
        /*01f8*/ 	.word	0x000000ff
        /*01fc*/ 	.word	0x00000080
        /*0200*/ 	.short	0x0100
        /*0202*/ 	.byte	0x06
	.zero		1


	//   ....[17]....
        /*0204*/ 	.word	0x00000910
        /*0208*/ 	.word	0x000000ff
        /*020c*/ 	.word	0x00000088
        /*0210*/ 	.short	0x0100
        /*0212*/ 	.byte	0x06
	.zero		1


	//   ....[18]....
        /*0214*/ 	.word	0x00000a40
        /*0218*/ 	.word	0x000000ff
        /*021c*/ 	.word	0x00000090
        /*0220*/ 	.short	0x0100
        /*0222*/ 	.byte	0x06
	.zero		1


	//   ....[19]....
        /*0224*/ 	.word	0x00000a50
        /*0228*/ 	.word	0x000000ff
        /*022c*/ 	.word	0x000000a0
        /*0230*/ 	.short	0x0100
        /*0232*/ 	.byte	0x06
	.zero		1


	//   ....[20]....
        /*0234*/ 	.word	0x00000a60
        /*0238*/ 	.word	0x000000ff
        /*023c*/ 	.word	0x00000098
        /*0240*/ 	.short	0x0100
        /*0242*/ 	.byte	0x06
	.zero		1


	//   ....[21]....
        /*0244*/ 	.word	0x00000a70
        /*0248*/ 	.word	0x000000ff
        /*024c*/ 	.word	0x000000a8
        /*0250*/ 	.short	0x0100
        /*0252*/ 	.byte	0x06
	.zero		1


	//   ....[22]....
        /*0254*/ 	.word	0x00000b90
        /*0258*/ 	.word	0x000000ff
        /*025c*/ 	.word	0x000000b0
        /*0260*/ 	.short	0x0100
        /*0262*/ 	.byte	0x04
	.zero		1


	//   ....[23]....
        /*0264*/ 	.word	0x00000ba0
        /*0268*/ 	.word	0x000000ff
        /*026c*/ 	.word	0x000000d0
        /*0270*/ 	.short	0x0100
        /*0272*/ 	.byte	0x04
	.zero		1


	//   ....[24]....
        /*0274*/ 	.word	0x00000bb0
        /*0278*/ 	.word	0x000000ff
        /*027c*/ 	.word	0x000000b8
        /*0280*/ 	.short	0x0100
        /*0282*/ 	.byte	0x04
	.zero		1


	//   ....[25]....
        /*0284*/ 	.word	0x00000bc0
        /*0288*/ 	.word	0x000000ff
        /*028c*/ 	.word	0x000000d8
        /*0290*/ 	.short	0x0100
        /*0292*/ 	.byte	0x04
	.zero		1


	//   ....[26]....
        /*0294*/ 	.word	0x00000bd0
        /*0298*/ 	.word	0x000000ff
        /*029c*/ 	.word	0x000000c0
        /*02a0*/ 	.short	0x0100
        /*02a2*/ 	.byte	0x04
	.zero		1


	//   ....[27]....
        /*02a4*/ 	.word	0x00000be0
        /*02a8*/ 	.word	0x000000ff
        /*02ac*/ 	.word	0x000000e0
        /*02b0*/ 	.short	0x0100
        /*02b2*/ 	.byte	0x04
	.zero		1


	//   ....[28]....
        /*02b4*/ 	.word	0x00000bf0
        /*02b8*/ 	.word	0x000000ff
        /*02bc*/ 	.word	0x000000c8
        /*02c0*/ 	.short	0x0100
        /*02c2*/ 	.byte	0x04
	.zero		1


	//   ....[29]....
        /*02c4*/ 	.word	0x00000c00
        /*02c8*/ 	.word	0x000000ff
        /*02cc*/ 	.word	0x000000e8
        /*02d0*/ 	.short	0x0100
        /*02d2*/ 	.byte	0x04
	.zero		1


	//   ....[30]....
        /*02d4*/ 	.word	0x00000cf0
        /*02d8*/ 	.word	0x000000ff
        /*02dc*/ 	.word	0x000000f0
        /*02e0*/ 	.short	0x0100
        /*02e2*/ 	.byte	0x04
	.zero		1


	//   ....[31]....
        /*02e4*/ 	.word	0x00000d00
        /*02e8*/ 	.word	0x000000ff
        /*02ec*/ 	.word	0x00000100
        /*02f0*/ 	.short	0x0100
        /*02f2*/ 	.byte	0x04
	.zero		1


	//   ....[32]....
        /*02f4*/ 	.word	0x00000d10
        /*02f8*/ 	.word	0x000000ff
        /*02fc*/ 	.word	0x000000f8
        /*0300*/ 	.short	0x0100
        /*0302*/ 	.byte	0x04
	.zero		1


	//   ....[33]....
        /*0304*/ 	.word	0x00000d20
        /*0308*/ 	.word	0x000000ff
        /*030c*/ 	.word	0x00000108
        /*0310*/ 	.short	0x0100
        /*0312*/ 	.byte	0x04
	.zero		1


	//   ....[34]....
        /*0314*/ 	.word	0x00000e10
        /*0318*/ 	.word	0x000000ff
        /*031c*/ 	.word	0x00000110
        /*0320*/ 	.short	0x0100
        /*0322*/ 	.byte	0x06
	.zero		1


	//   ....[35]....
        /*0324*/ 	.word	0x00001820
        /*0328*/ 	.word	0x00000002
        /*032c*/ 	.word	0x00000100
        /*0330*/ 	.short	0x010a
        /*0332*/ 	.byte	0xff
	.zero		1


	//   ....[36]....
        /*0334*/ 	.word	0x00001850
        /*0338*/ 	.word	0x00000002
        /*033c*/ 	.word	0x000000f0
        /*0340*/ 	.short	0x0101
        /*0342*/ 	.byte	0xff
	.zero		1


	//   ....[37]....
        /*0344*/ 	.word	0x00001930
        /*0348*/ 	.word	0x000000ff
        /*034c*/ 	.word	0x00000030
        /*0350*/ 	.short	0x010a
        /*0352*/ 	.byte	0x04
	.zero		1


	//   ....[38]....
        /*0354*/ 	.word	0x00001a20
        /*0358*/ 	.word	0x000000ff
        /*035c*/ 	.word	0x00000030
        /*0360*/ 	.short	0x010a
        /*0362*/ 	.byte	0x07
	.zero		1


	//   ....[39]....
        /*0364*/ 	.word	0x00001b80
        /*0368*/ 	.word	0x000000ff
        /*036c*/ 	.word	0x00000030
        /*0370*/ 	.short	0x010a
        /*0372*/ 	.byte	0x04
	.zero		1


	//   ....[40]....
        /*0374*/ 	.word	0x00001f30
        /*0378*/ 	.word	0x000000ff
        /*037c*/ 	.word	0x00000088
        /*0380*/ 	.short	0x0101
        /*0382*/ 	.byte	0x15
	.zero		1


	//   ....[41]....
        /*0384*/ 	.word	0x00001f50
        /*0388*/ 	.word	0x000000ff
        /*038c*/ 	.word	0x00000030
        /*0390*/ 	.short	0x010a
        /*0392*/ 	.byte	0x04
	.zero		1


	//   ....[42]....
        /*0394*/ 	.word	0x00001fd0
        /*0398*/ 	.word	0x000000ff
        /*039c*/ 	.word	0x00000030
        /*03a0*/ 	.short	0x010a
        /*03a2*/ 	.byte	0x07
	.zero		1


	//   ....[43]....
        /*03a4*/ 	.word	0x00002110
        /*03a8*/ 	.word	0x000000ff
        /*03ac*/ 	.word	0x00000030
        /*03b0*/ 	.short	0x010a
        /*03b2*/ 	.byte	0x04
	.zero		1


	//   ....[44]....
        /*03b4*/ 	.word	0x000024f0
        /*03b8*/ 	.word	0x00000002
        /*03bc*/ 	.word	0x00000090
        /*03c0*/ 	.short	0x010a
        /*03c2*/ 	.byte	0xff
	.zero		1


	//   ....[45]....
        /*03c4*/ 	.word	0x000025b0
        /*03c8*/ 	.word	0x00000002
        /*03cc*/ 	.word	0x00000000
        /*03d0*/ 	.short	0x0101
        /*03d2*/ 	.byte	0xff
	.zero		1


	//   ....[46]....
        /*03d4*/ 	.word	0x00002b10
        /*03d8*/ 	.word	0x000000ff
        /*03dc*/ 	.word	0x00000000
        /*03e0*/ 	.short	0x010a
        /*03e2*/ 	.byte	0x04
	.zero		1


	//   ....[47]....
        /*03e4*/ 	.word	0x00002ba0
        /*03e8*/ 	.word	0x000000ff
        /*03ec*/ 	.word	0x00000000
        /*03f0*/ 	.short	0x010a
        /*03f2*/ 	.byte	0x05
	.zero		1


	//   ....[48]....
        /*03f4*/ 	.word	0x00002c30
        /*03f8*/ 	.word	0x000000ff
        /*03fc*/ 	.word	0x00000000
        /*0400*/ 	.short	0x010a
        /*0402*/ 	.byte	0x05
	.zero		1


	//   ....[49]....
        /*0404*/ 	.word	0x00002cc0
        /*0408*/ 	.word	0x000000ff
        /*040c*/ 	.word	0x00000000
        /*0410*/ 	.short	0x010a
        /*0412*/ 	.byte	0x05
	.zero		1


	//   ....[50]....
        /*0414*/ 	.word	0x00002d50
        /*0418*/ 	.word	0x000000ff
        /*041c*/ 	.word	0x00000000
        /*0420*/ 	.short	0x010a
        /*0422*/ 	.byte	0x05
	.zero		1


	//   ....[51]....
        /*0424*/ 	.word	0x00002df0
        /*0428*/ 	.word	0x00000000
        /*042c*/ 	.word	0x00000000
        /*0430*/ 	.short	0x010a
        /*0432*/ 	.byte	0xff
	.zero		1


	//   ....[52]....
        /*0434*/ 	.word	0x00002f20
        /*0438*/ 	.word	0x00000000
        /*043c*/ 	.word	0x000000f0
        /*0440*/ 	.short	0x010a
        /*0442*/ 	.byte	0xff
	.zero		1


	//   ....[53]....
        /*0444*/ 	.word	0x00002f90
        /*0448*/ 	.word	0x00000000
        /*044c*/ 	.word	0x00000000
        /*0450*/ 	.short	0x0101
        /*0452*/ 	.byte	0xff
	.zero		1


	//   ....[54]....
        /*0454*/ 	.word	0x00002fb0
        /*0458*/ 	.word	0x000000ff
        /*045c*/ 	.word	0x000000a0
        /*0460*/ 	.short	0x010a
        /*0462*/ 	.byte	0x04
	.zero		1


	//   ....[55]....
        /*0464*/ 	.word	0x000030d0
        /*0468*/ 	.word	0x00000000
        /*046c*/ 	.word	0x00000090
        /*0470*/ 	.short	0x010a
        /*0472*/ 	.byte	0xff
	.zero		1


	//   ....[56]....
        /*0474*/ 	.word	0x000031d0
        /*0478*/ 	.word	0x00000000
        /*047c*/ 	.word	0x00000000
        /*0480*/ 	.short	0x0101
        /*0482*/ 	.byte	0xff
	.zero		1


	//   ....[57]....
        /*0484*/ 	.word	0x00003260
        /*0488*/ 	.word	0x000000ff
        /*048c*/ 	.word	0x000000a0
        /*0490*/ 	.short	0x0106
        /*0492*/ 	.byte	0x04
	.zero		1


	//   ....[58]....
        /*0494*/ 	.word	0x00003280
        /*0498*/ 	.word	0x000000ff
        /*049c*/ 	.word	0x000000a0
        /*04a0*/ 	.short	0x010a
        /*04a2*/ 	.byte	0x04
	.zero		1


	//   ....[59]....
        /*04a4*/ 	.word	0x00003310
        /*04a8*/ 	.word	0x000000ff
        /*04ac*/ 	.word	0x000000a0
        /*04b0*/ 	.short	0x0106
        /*04b2*/ 	.byte	0x07
	.zero		1


	//   ....[60]....
        /*04b4*/ 	.word	0x00003350
        /*04b8*/ 	.word	0x00000000
        /*04bc*/ 	.word	0x000000a0
        /*04c0*/ 	.short	0x010a
        /*04c2*/ 	.byte	0xff
	.zero		1


	//   ....[61]....
        /*04c4*/ 	.word	0x000035b0
        /*04c8*/ 	.word	0x000000ff
        /*04cc*/ 	.word	0x00000008
        /*04d0*/ 	.short	0x010a
        /*04d2*/ 	.byte	0x05
	.zero		1


	//   ....[62]....
        /*04d4*/ 	.word	0x000035d0
        /*04d8*/ 	.word	0x000000ff
        /*04dc*/ 	.word	0x00000008
        /*04e0*/ 	.short	0x010a
        /*04e2*/ 	.byte	0x05
	.zero		1


	//   ....[63]....
        /*04e4*/ 	.word	0x00003770
        /*04e8*/ 	.word	0x000000ff
        /*04ec*/ 	.word	0x00000008
        /*04f0*/ 	.short	0x010a
        /*04f2*/ 	.byte	0x05
	.zero		1


	//   ....[64]....
        /*04f4*/ 	.word	0x00003790
        /*04f8*/ 	.word	0x000000ff
        /*04fc*/ 	.word	0x00000008
        /*0500*/ 	.short	0x010a
        /*0502*/ 	.byte	0x05
	.zero		1


	//   ....[65]....
        /*0504*/ 	.word	0x00003860
        /*0508*/ 	.word	0x000000ff
        /*050c*/ 	.word	0x00000000
        /*0510*/ 	.short	0x0101
        /*0512*/ 	.byte	0x04
	.zero		1


	//   ....[66]....
        /*0514*/ 	.word	0x00003c20
        /*0518*/ 	.word	0x00000000
        /*051c*/ 	.word	0x00000090
        /*0520*/ 	.short	0x010a
        /*0522*/ 	.byte	0xff
	.zero		1


	//   ....[67]....
        /*0524*/ 	.word	0x00003ce0
        /*0528*/ 	.word	0x00000000
        /*052c*/ 	.word	0x00000000
        /*0530*/ 	.short	0x0101
        /*0532*/ 	.byte	0xff
	.zero		1


	//   ....[68]....
        /*0534*/ 	.word	0x00003dd0
        /*0538*/ 	.word	0x000000ff
        /*053c*/ 	.word	0x00000000
        /*0540*/ 	.short	0x010a
        /*0542*/ 	.byte	0x04
	.zero		1


	//   ....[69]....
        /*0544*/ 	.word	0x00003de0
        /*0548*/ 	.word	0x000000ff
        /*054c*/ 	.word	0x000000d0
        /*0550*/ 	.short	0x010a
        /*0552*/ 	.byte	0x07
	.zero		1


	//   ....[70]....
        /*0554*/ 	.word	0x00003ea0
        /*0558*/ 	.word	0x000000ff
        /*055c*/ 	.word	0x00000000
        /*0560*/ 	.short	0x010a
        /*0562*/ 	.byte	0x05
	.zero		1


	//   ....[71]....
        /*0564*/ 	.word	0x00003ff0
        /*0568*/ 	.word	0x000000ff
        /*056c*/ 	.word	0x00000000
        /*0570*/ 	.short	0x010a
        /*0572*/ 	.byte	0x07
	.zero		1


	//   ....[72]....
        /*0574*/ 	.word	0x000047a0
        /*0578*/ 	.word	0x000000ff
        /*057c*/ 	.word	0x00000000
        /*0580*/ 	.short	0x010a
        /*0582*/ 	.byte	0x04
	.zero		1


	//   ....[73]....
        /*0584*/ 	.word	0x00004840
        /*0588*/ 	.word	0x000000ff
        /*058c*/ 	.word	0x00000000
        /*0590*/ 	.short	0x010a
        /*0592*/ 	.byte	0x05
	.zero		1


	//   ....[74]....
        /*0594*/ 	.word	0x000048d0
        /*0598*/ 	.word	0x000000ff
        /*059c*/ 	.word	0x00000000
        /*05a0*/ 	.short	0x010a
        /*05a2*/ 	.byte	0x05
	.zero		1


	//   ....[75]....
        /*05a4*/ 	.word	0x00004970
        /*05a8*/ 	.word	0x00000000
        /*05ac*/ 	.word	0x00000000
        /*05b0*/ 	.short	0x010a
        /*05b2*/ 	.byte	0xff
	.zero		1


	//   ....[76]....
        /*05b4*/ 	.word	0x000049b0
        /*05b8*/ 	.word	0x00000000
        /*05bc*/ 	.word	0x00000000
        /*05c0*/ 	.short	0x010a
        /*05c2*/ 	.byte	0xff
	.zero		1


	//   ....[77]....
        /*05c4*/ 	.word	0x00004a30
        /*05c8*/ 	.word	0x000000ff
        /*05cc*/ 	.word	0x00000000
        /*05d0*/ 	.short	0x0101
        /*05d2*/ 	.byte	0x04
	.zero		1


	//   ....[78]....
        /*05d4*/ 	.word	0x00004a70
        /*05d8*/ 	.word	0x000000ff
        /*05dc*/ 	.word	0x00000110
        /*05e0*/ 	.short	0x010a
        /*05e2*/ 	.byte	0x3e
	.zero		1


	//   ....[79]....
        /*05e4*/ 	.word	0x00004ad0
        /*05e8*/ 	.word	0x000000ff
        /*05ec*/ 	.word	0x00000000
        /*05f0*/ 	.short	0x0101
        /*05f2*/ 	.byte	0x04
	.zero		1


	//   ....[80]....
        /*05f4*/ 	.word	0x00004ee0
        /*05f8*/ 	.word	0x00000000
        /*05fc*/ 	.word	0x00000090
        /*0600*/ 	.short	0x010a
        /*0602*/ 	.byte	0xff
	.zero		1


	//   ....[81]....
        /*0604*/ 	.word	0x00004fc0
        /*0608*/ 	.word	0x00000000
        /*060c*/ 	.word	0x00000000
        /*0610*/ 	.short	0x0101
        /*0612*/ 	.byte	0xff
	.zero		1


	//   ....[82]....
        /*0614*/ 	.word	0x000052e0
        /*0618*/ 	.word	0x000000ff
        /*061c*/ 	.word	0x00000088
        /*0620*/ 	.short	0x010a
        /*0622*/ 	.byte	0x07
	.zero		1


	//   ....[83]....
        /*0624*/ 	.word	0x000054c0
        /*0628*/ 	.word	0x000000ff
        /*062c*/ 	.word	0x00000070
        /*0630*/ 	.short	0x010a
        /*0632*/ 	.byte	0x05
	.zero		1


	//   ....[84]....
        /*0634*/ 	.word	0x000057c0
        /*0638*/ 	.word	0x000000ff
        /*063c*/ 	.word	0x00000060
        /*0640*/ 	.short	0x010b
        /*0642*/ 	.byte	0x05
	.zero		1


	//   ....[85]....
        /*0644*/ 	.word	0x000057d0
        /*0648*/ 	.word	0x000000ff
        /*064c*/ 	.word	0x00000000
        /*0650*/ 	.short	0x0101
        /*0652*/ 	.byte	0x04
	.zero		1


	//   ....[86]....
        /*0654*/ 	.word	0x00005880
        /*0658*/ 	.word	0x000000ff
        /*065c*/ 	.word	0x00000000
        /*0660*/ 	.short	0x010a
        /*0662*/ 	.byte	0x04
	.zero		1


	//   ....[87]....
        /*0664*/ 	.word	0x00005920
        /*0668*/ 	.word	0x00000000
        /*066c*/ 	.word	0x00000000
        /*0670*/ 	.short	0x010a
        /*0672*/ 	.byte	0xff
	.zero		1


	//   ....[88]....
        /*0674*/ 	.word	0x00005c80
        /*0678*/ 	.word	0x00000000
        /*067c*/ 	.word	0x00000090
        /*0680*/ 	.short	0x010a
        /*0682*/ 	.byte	0xff
	.zero		1


	//   ....[89]....
        /*0684*/ 	.word	0x00005d90
        /*0688*/ 	.word	0x00000000
        /*068c*/ 	.word	0x00000000
        /*0690*/ 	.short	0x0101
        /*0692*/ 	.byte	0xff
	.zero		1


	//   ....[90]....
        /*0694*/ 	.word	0x000066a0
        /*0698*/ 	.word	0x00000004
        /*069c*/ 	.word	0x00000060
        /*06a0*/ 	.short	0x010a
        /*06a2*/ 	.byte	0xff
	.zero		1


	//   ....[91]....
        /*06a4*/ 	.word	0x000066c0
        /*06a8*/ 	.word	0x00000000
        /*06ac*/ 	.word	0x000000b0
        /*06b0*/ 	.short	0x010a
        /*06b2*/ 	.byte	0x24
	.zero		1


	//   ....[92]....
        /*06b4*/ 	.word	0x00006810
        /*06b8*/ 	.word	0x00000004
        /*06bc*/ 	.word	0x00000060
        /*06c0*/ 	.short	0x010a
        /*06c2*/ 	.byte	0xff
	.zero		1


	//   ....[93]....
        /*06c4*/ 	.word	0x000068a0
        /*06c8*/ 	.word	0x00000000
        /*06cc*/ 	.word	0x000000b0
        /*06d0*/ 	.short	0x010a
        /*06d2*/ 	.byte	0x24
	.zero		1


	//   ....[94]....
        /*06d4*/ 	.word	0x00006ad0
        /*06d8*/ 	.word	0x00000043
        /*06dc*/ 	.word	0x00000000
        /*06e0*/ 	.short	0x0101
        /*06e2*/ 	.byte	0xff
	.zero		1


	//   ....[95]....
        /*06e4*/ 	.word	0x00006e80
        /*06e8*/ 	.word	0x00000000
        /*06ec*/ 	.word	0x00000000
        /*06f0*/ 	.short	0x0101
        /*06f2*/ 	.byte	0xff
	.zero		1


	//   ....[96]....
        /*06f4*/ 	.word	0x00007120
        /*06f8*/ 	.word	0x00000002
        /*06fc*/ 	.word	0x00000100
        /*0700*/ 	.short	0x010a
        /*0702*/ 	.byte	0xff
	.zero		1


	//   ....[97]....
        /*0704*/ 	.word	0x00007180
        /*0708*/ 	.word	0x00000002
        /*070c*/ 	.word	0x00000030
        /*0710*/ 	.short	0x010a
        /*0712*/ 	.byte	0xff
	.zero		1


	//   ....[98]....
        /*0714*/ 	.word	0x000071e0
        /*0718*/ 	.word	0x00000002
        /*071c*/ 	.word	0x00000030
        /*0720*/ 	.short	0x010a
        /*0722*/ 	.byte	0xff
	.zero		1


	//   ....[99]....
        /*0724*/ 	.word	0x00007230
        /*0728*/ 	.word	0x00000002
        /*072c*/ 	.word	0x00000090
        /*0730*/ 	.short	0x010a
        /*0732*/ 	.byte	0xff
	.zero		1


	//   ....[100]....
        /*0734*/ 	.word	0x00007290
        /*0738*/ 	.word	0x00000000
        /*073c*/ 	.word	0x00000000
        /*0740*/ 	.short	0x010a
        /*0742*/ 	.byte	0xff
	.zero		1


	//   ....[101]....
        /*0744*/ 	.word	0x000072f0
        /*0748*/ 	.word	0x00000000
        /*074c*/ 	.word	0x00000000
        /*0750*/ 	.short	0x010a
        /*0752*/ 	.byte	0xff
	.zero		1


	//   ....[102]....
        /*0754*/ 	.word	0x00007350
        /*0758*/ 	.word	0x00000000
        /*075c*/ 	.word	0x00000000
        /*0760*/ 	.short	0x010a
        /*0762*/ 	.byte	0xff
	.zero		1


	//   ....[103]....
        /*0764*/ 	.word	0x000073b0
        /*0768*/ 	.word	0x00000000
        /*076c*/ 	.word	0x00000000
        /*0770*/ 	.short	0x010a
        /*0772*/ 	.byte	0xff
	.zero		1


	//   ....[104]....
        /*0774*/ 	.word	0x00007410
        /*0778*/ 	.word	0x00000000
        /*077c*/ 	.word	0x00000000
        /*0780*/ 	.short	0x010a
        /*0782*/ 	.byte	0xff
	.zero		1


	//   ....[105]....
        /*0784*/ 	.word	0x00007460
        /*0788*/ 	.word	0x00000000
        /*078c*/ 	.word	0x000000f0
        /*0790*/ 	.short	0x010a
        /*0792*/ 	.byte	0xff
	.zero		1


	//   ....[106]....
        /*0794*/ 	.word	0x000074c0
        /*0798*/ 	.word	0x00000000
        /*079c*/ 	.word	0x000000a0
        /*07a0*/ 	.short	0x010a
        /*07a2*/ 	.byte	0xff
	.zero		1


	//   ....[107]....
        /*07a4*/ 	.word	0x00007510
        /*07a8*/ 	.word	0x00000000
        /*07ac*/ 	.word	0x00000090
        /*07b0*/ 	.short	0x010a
        /*07b2*/ 	.byte	0xff
	.zero		1


	//   ....[108]....
        /*07b4*/ 	.word	0x00007570
        /*07b8*/ 	.word	0x00000000
        /*07bc*/ 	.word	0x000000a0
        /*07c0*/ 	.short	0x010a
        /*07c2*/ 	.byte	0xff
	.zero		1


	//   ....[109]....
        /*07c4*/ 	.word	0x000075d0
        /*07c8*/ 	.word	0x00000004
        /*07cc*/ 	.word	0x00000008
        /*07d0*/ 	.short	0x010a
        /*07d2*/ 	.byte	0xff
	.zero		1


	//   ....[110]....
        /*07d4*/ 	.word	0x000076b0
        /*07d8*/ 	.word	0x00000002
        /*07dc*/ 	.word	0x00000008
        /*07e0*/ 	.short	0x010a
        /*07e2*/ 	.byte	0xff
	.zero		1


	//   ....[111]....
        /*07e4*/ 	.word	0x00007700
        /*07e8*/ 	.word	0x00000000
        /*07ec*/ 	.word	0x00000090
        /*07f0*/ 	.short	0x010a
        /*07f2*/ 	.byte	0xff
	.zero		1


	//   ....[112]....
        /*07f4*/ 	.word	0x00007770
        /*07f8*/ 	.word	0x00000000
        /*07fc*/ 	.word	0x000000d0
        /*0800*/ 	.short	0x010a
        /*0802*/ 	.byte	0xff
	.zero		1


	//   ....[113]....
        /*0804*/ 	.word	0x000077d0
        /*0808*/ 	.word	0x00000000
        /*080c*/ 	.word	0x00000000
        /*0810*/ 	.short	0x010a
        /*0812*/ 	.byte	0xff
	.zero		1


	//   ....[114]....
        /*0814*/ 	.word	0x00007830
        /*0818*/ 	.word	0x00000000
        /*081c*/ 	.word	0x00000000
        /*0820*/ 	.short	0x010a
        /*0822*/ 	.byte	0xff
	.zero		1


	//   ....[115]....
        /*0824*/ 	.word	0x00007890
        /*0828*/ 	.word	0x00000000
        /*082c*/ 	.word	0x00000000
        /*0830*/ 	.short	0x010a
        /*0832*/ 	.byte	0xff
	.zero		1


	//   ....[116]....
        /*0834*/ 	.word	0x000078f0
        /*0838*/ 	.word	0x00000000
        /*083c*/ 	.word	0x00000000
        /*0840*/ 	.short	0x010a
        /*0842*/ 	.byte	0xff
	.zero		1


	//   ....[117]....
        /*0844*/ 	.word	0x00007950
        /*0848*/ 	.word	0x00000000
        /*084c*/ 	.word	0x00000110
        /*0850*/ 	.short	0x010a
        /*0852*/ 	.byte	0xff
	.zero		1


	//   ....[118]....
        /*0854*/ 	.word	0x000079a0
        /*0858*/ 	.word	0x00000000
        /*085c*/ 	.word	0x00000090
        /*0860*/ 	.short	0x010a
        /*0862*/ 	.byte	0xff
	.zero		1


	//   ....[119]....
        /*0864*/ 	.word	0x00007a00
        /*0868*/ 	.word	0x00000000
        /*086c*/ 	.word	0x00000088
        /*0870*/ 	.short	0x010a
        /*0872*/ 	.byte	0xff
	.zero		1


	//   ....[120]....
        /*0874*/ 	.word	0x00007a60
        /*0878*/ 	.word	0x00000000
        /*087c*/ 	.word	0x00000070
        /*0880*/ 	.short	0x010a
        /*0882*/ 	.byte	0xff
	.zero		1


	//   ....[121]....
        /*0884*/ 	.word	0x00007ac0
        /*0888*/ 	.word	0x00000000
        /*088c*/ 	.word	0x00000000
        /*0890*/ 	.short	0x010a
        /*0892*/ 	.byte	0xff
	.zero		1


	//   ....[122]....
        /*0894*/ 	.word	0x00007b10
        /*0898*/ 	.word	0x00000000
        /*089c*/ 	.word	0x00000090
        /*08a0*/ 	.short	0x010a
        /*08a2*/ 	.byte	0xff
	.zero		1


	//   ....[123]....
        /*08a4*/ 	.word	0x00007b60
        /*08a8*/ 	.word	0x00000004
        /*08ac*/ 	.word	0x00000060
        /*08b0*/ 	.short	0x010a
        /*08b2*/ 	.byte	0xff
	.zero		1


	//   ....[124]....
        /*08b4*/ 	.word	0x00007bb0
        /*08b8*/ 	.word	0x00000043
        /*08bc*/ 	.word	0x000000b0
        /*08c0*/ 	.short	0x010a
        /*08c2*/ 	.byte	0xff
	.zero		1


	//----- nvinfo : EIATTR_NUM_MBARRIERS
	.align		4
.L_47:
        /*08c4*/ 	.byte	0x03, 0x38
        /*08c6*/ 	.short	0x0023


	//----- nvinfo : EIATTR_EXIT_INSTR_OFFSETS
	.align		4
        /*08c8*/ 	.byte	0x04, 0x1c
        /*08ca*/ 	.short	(.L_49 - .L_48)


	//   ....[0]....
.L_48:
        /*08cc*/ 	.word	0x00002e20


	//   ....[1]....
        /*08d0*/ 	.word	0x00003320


	//   ....[2]....
        /*08d4*/ 	.word	0x00003380


	//   ....[3]....
        /*08d8*/ 	.word	0x00004d10


	//   ....[4]....
        /*08dc*/ 	.word	0x00005950


	//   ....[5]....
        /*08e0*/ 	.word	0x00005990


	//   ....[6]....
        /*08e4*/ 	.word	0x00007030


	//   ....[7]....
        /*08e8*/ 	.word	0x000070b0


	//   ....[8]....
        /*08ec*/ 	.word	0x000070e0


	//   ....[9]....
        /*08f0*/ 	.word	0x00007110


	//----- nvinfo : EIATTR_MAX_THREADS
	.align		4
.L_49:
        /*08f4*/ 	.byte	0x04, 0x05
        /*08f6*/ 	.short	(.L_51 - .L_50)
.L_50:
        /*08f8*/ 	.word	0x00000100
        /*08fc*/ 	.word	0x00000001
        /*0900*/ 	.word	0x00000001


	//----- nvinfo : EIATTR_CRS_STACK_SIZE
	.align		4
.L_51:
        /*0904*/ 	.byte	0x04, 0x1e
        /*0906*/ 	.short	(.L_53 - .L_52)
.L_52:
        /*0908*/ 	.word	0x00000000


	//----- nvinfo : EIATTR_CBANK_PARAM_SIZE
	.align		4
.L_53:
        /*090c*/ 	.byte	0x03, 0x19
        /*090e*/ 	.short	0x0800


	//----- nvinfo : EIATTR_PARAM_CBANK
	.align		4
        /*0910*/ 	.byte	0x04, 0x0a
        /*0912*/ 	.short	(.L_55 - .L_54)
	.align		4
.L_54:
        /*0914*/ 	.word	index@(.nv.constant0._ZN7cutlass13device_kernelINS_4gemm6kernel13GemmUniversalIN4cute5tupleIJiiiiEEENS1_10collective13CollectiveMmaINS1_35MainloopSm100TmaUmmaWarpSpecializedILi6ELi2ELi4ENS5_IJNS4_1CILi2EEENSA_ILi1EEESC_EEEEENS5_IJNSA_ILi128EEENSA_ILi16EEENSA_ILi256EEEEEENS_10bfloat16_tENS5_IJlSC_lEEESJ_SK_NS4_8TiledMMAINS4_8MMA_AtomIJNS4_26SM100_MMA_F16BF16_2x1SM_SSISJ_SJ_fLi128ELi16ELNS4_4UMMA5MajorE0ELSP_0ELNSO_7ScaleInE0ELSQ_0EEEEEENS4_6LayoutINS5_IJSC_SC_SC_EEENS5_IJNSA_ILi0EEESV_SV_EEEEENS5_IJNS4_10UnderscoreESY_SY_EEEEENS4_18SM100_TMA_2SM_LOADENS4_14ComposedLayoutINS4_7SwizzleILi3ELi4ELi3EEENS4_18smem_ptr_flag_bitsILi16EEENST_INS5_IJNSA_ILi8EEENSA_ILi64EEEEEENS5_IJS18_SC_EEEEEEEvNS4_8identityES11_S1C_vS1D_EENS_8epilogue10collective18CollectiveEpilogueINS1F_23Sm100TmaWarpSpecializedILi2ELi1ELi8ELb1ELb0EEEJNS5_IJS18_SG_SH_EEENS5_IJNST_IS18_SC_EENST_ISG_SC_EEEEESJ_SK_SJ_SK_NS1F_6fusion15FusionCallbacksIS1J_NS1O_17LinearCombinationISJ_fSJ_fLNS_15FloatRoundStyleE2EEES1K_S1N_JEEENS4_5SM1004TMEM4LOAD25SM100_TMEM_LOAD_32dp32b8xENS4_13SM90_TMA_LOADENS12_INS13_ILi1ELi4ELi3EEES16_NST_INS5_IJS17_SG_EEENS5_IJSG_SC_EEEEEEENS4_39AutoVectorizingCopyWithAssumedAlignmentILi128EEENS4_14SM90_TMA_STOREES23_S25_S25_EEEvvEEEEvNT_6ParamsE)
        /*0918*/ 	.short	0x0380
        /*091a*/ 	.short	0x0800


	//----- nvinfo : EIATTR_SW_WAR
	.align		4
.L_55:
        /*091c*/ 	.byte	0x04, 0x36
        /*091e*/ 	.short	(.L_57 - .L_56)
.L_56:
        /*0920*/ 	.word	0x00000008
.L_57:


//--------------------- .nv.callgraph             --------------------------
	.section	.nv.callgraph,"",@"SHT_CUDA_CALLGRAPH"
	.align	4
	.sectionentsize	8
	.align		4
        /*0000*/ 	.word	0x00000000
	.align		4
        /*0004*/ 	.word	0xffffffff
	.align		4
        /*0008*/ 	.word	index@(_ZN7cutlass13device_kernelINS_4gemm6kernel13GemmUniversalIN4cute5tupleIJiiiiEEENS1_10collective13CollectiveMmaINS1_35MainloopSm100TmaUmmaWarpSpecializedILi6ELi2ELi4ENS5_IJNS4_1CILi2EEENSA_ILi1EEESC_EEEEENS5_IJNSA_ILi128EEENSA_ILi16EEENSA_ILi256EEEEEENS_10bfloat16_tENS5_IJlSC_lEEESJ_SK_NS4_8TiledMMAINS4_8MMA_AtomIJNS4_26SM100_MMA_F16BF16_2x1SM_SSISJ_SJ_fLi128ELi16ELNS4_4UMMA5MajorE0ELSP_0ELNSO_7ScaleInE0ELSQ_0EEEEEENS4_6LayoutINS5_IJSC_SC_SC_EEENS5_IJNSA_ILi0EEESV_SV_EEEEENS5_IJNS4_10UnderscoreESY_SY_EEEEENS4_18SM100_TMA_2SM_LOADENS4_14ComposedLayoutINS4_7SwizzleILi3ELi4ELi3EEENS4_18smem_ptr_flag_bitsILi16EEENST_INS5_IJNSA_ILi8EEENSA_ILi64EEEEEENS5_IJS18_SC_EEEEEEEvNS4_8identityES11_S1C_vS1D_EENS_8epilogue10collective18CollectiveEpilogueINS1F_23Sm100TmaWarpSpecializedILi2ELi1ELi8ELb1ELb0EEEJNS5_IJS18_SG_SH_EEENS5_IJNST_IS18_SC_EENST_ISG_SC_EEEEESJ_SK_SJ_SK_NS1F_6fusion15FusionCallbacksIS1J_NS1O_17LinearCombinationISJ_fSJ_fLNS_15FloatRoundStyleE2EEES1K_S1N_JEEENS4_5SM1004TMEM4LOAD25SM100_TMEM_LOAD_32dp32b8xENS4_13SM90_TMA_LOADENS12_INS13_ILi1ELi4ELi3EEES16_NST_INS5_IJS17_SG_EEENS5_IJSG_SC_EEEEEEENS4_39AutoVectorizingCopyWithAssumedAlignmentILi128EEENS4_14SM90_TMA_STOREES23_S25_S25_EEEvvEEEEvNT_6ParamsE)
	.align		4
        /*000c*/ 	.word	index@(__assertfail)
	.align		4
        /*0010*/ 	.word	0x00000000
	.align		4
        /*0014*/ 	.word	0xfffffffe
	.align		4
        /*0018*/ 	.word	0x00000000
	.align		4
        /*001c*/ 	.word	0xfffffffd
	.align		4
        /*0020*/ 	.word	0x00000000
	.align		4
        /*0024*/ 	.word	0xfffffffc


//--------------------- .nv.constant4             --------------------------
	.section	.nv.constant4,"a",@progbits
	.align	8
	.align		8
.nv.constant4:
        /*0000*/ 	.dword	__assertfail
	.align		8
        /*0008*/ 	.dword	__unnamed_1
	.align		8
        /*0010*/ 	.dword	__unnamed_2
	.align		8
        /*0018*/ 	.dword	_ZN40_INTERNAL_19472dc9_4_k_cu_1d70b2a6_149384cuda3std3__45__cpo5beginE
	.align		8
        /*0020*/ 	.dword	_ZN40_INTERNAL_19472dc9_4_k_cu_1d70b2a6_149384cuda3std3__45__cpo3endE
	.align		8
        /*0028*/ 	.dword	_ZN40_INTERNAL_19472dc9_4_k_cu_1d70b2a6_149384cuda3std3__45__cpo6cbeginE
	.align		8
        /*0030*/ 	.dword	_ZN40_INTERNAL_19472dc9_4_k_cu_1d70b2a6_149384cuda3std3__45__cpo4cendE
	.align		8
        /*0038*/ 	.dword	_ZN40_INTERNAL_19472dc9_4_k_cu_1d70b2a6_149384cuda3std3__442_GLOBAL__N__19472dc9_4_k_cu_1d70b2a6_149386ignoreE
	.align		8
        /*0040*/ 	.dword	_ZN40_INTERNAL_19472dc9_4_k_cu_1d70b2a6_149384cuda3std3__419piecewise_constructE
	.align		8
        /*0048*/ 	.dword	_ZN40_INTERNAL_19472dc9_4_k_cu_1d70b2a6_149384cuda3std3__48in_placeE
	.align		8
        /*0050*/ 	.dword	_ZN40_INTERNAL_19472dc9_4_k_cu_1d70b2a6_149384cuda3std6ranges3__45__cpo4swapE
	.align		8
        /*0058*/ 	.dword	_ZN40_INTERNAL_19472dc9_4_k_cu_1d70b2a6_149384cuda3std6ranges3__45__cpo9iter_moveE
	.align		8
        /*0060*/ 	.dword	_ZN40_INTERNAL_19472dc9_4_k_cu_1d70b2a6_149384cute7productE
	.align		8
        /*0068*/ 	.dword	_ZN40_INTERNAL_19472dc9_4_k_cu_1d70b2a6_149384cute1_E
	.align		8
        /*0070*/ 	.dword	$str$25
	.align		8
        /*0078*/ 	.dword	$str$26
	.align		8
        /*0080*/ 	.dword	$str$27
	.align		8
        /*0088*/ 	.dword	$str$28


//--------------------- .text._ZN7cutlass13device_kernelINS_4gemm6kernel13GemmUniversalIN4cute5tupleIJiiiiEEENS1_10collective13CollectiveMmaINS1_35MainloopSm100TmaUmmaWarpSpecializedILi6ELi2ELi4ENS5_IJNS4_1CILi2EEENSA_ILi1EEESC_EEEEENS5_IJNSA_ILi128EEENSA_ILi16EEENSA_ILi256EEEEEENS_10bfloat16_tENS5_IJlSC_lEEESJ_SK_NS4_8TiledMMAINS4_8MMA_AtomIJNS4_26SM100_MMA_F16BF16_2x1SM_SSISJ_SJ_fLi128ELi16ELNS4_4UMMA5MajorE0ELSP_0ELNSO_7ScaleInE0ELSQ_0EEEEEENS4_6LayoutINS5_IJSC_SC_SC_EEENS5_IJNSA_ILi0EEESV_SV_EEEEENS5_IJNS4_10UnderscoreESY_SY_EEEEENS4_18SM100_TMA_2SM_LOADENS4_14ComposedLayoutINS4_7SwizzleILi3ELi4ELi3EEENS4_18smem_ptr_flag_bitsILi16EEENST_INS5_IJNSA_ILi8EEENSA_ILi64EEEEEENS5_IJS18_SC_EEEEEEEvNS4_8identityES11_S1C_vS1D_EENS_8epilogue10collective18CollectiveEpilogueINS1F_23Sm100TmaWarpSpecializedILi2ELi1ELi8ELb1ELb0EEEJNS5_IJS18_SG_SH_EEENS5_IJNST_IS18_SC_EENST_ISG_SC_EEEEESJ_SK_SJ_SK_NS1F_6fusion15FusionCallbacksIS1J_NS1O_17LinearCombinationISJ_fSJ_fLNS_15FloatRoundStyleE2EEES1K_S1N_JEEENS4_5SM1004TMEM4LOAD25SM100_TMEM_LOAD_32dp32b8xENS4_13SM90_TMA_LOADENS12_INS13_ILi1ELi4ELi3EEES16_NST_INS5_IJS17_SG_EEENS5_IJSG_SC_EEEEEEENS4_39AutoVectorizingCopyWithAssumedAlignmentILi128EEENS4_14SM90_TMA_STOREES23_S25_S25_EEEvvEEEEvNT_6ParamsE --------------------------
	.section	.text._ZN7cutlass13device_kernelINS_4gemm6kernel13GemmUniversalIN4cute5tupleIJiiiiEEENS1_10collective13CollectiveMmaINS1_35MainloopSm100TmaUmmaWarpSpecializedILi6ELi2ELi4ENS5_IJNS4_1CILi2EEENSA_ILi1EEESC_EEEEENS5_IJNSA_ILi128EEENSA_ILi16EEENSA_ILi256EEEEEENS_10bfloat16_tENS5_IJlSC_lEEESJ_SK_NS4_8TiledMMAINS4_8MMA_AtomIJNS4_26SM100_MMA_F16BF16_2x1SM_SSISJ_SJ_fLi128ELi16ELNS4_4UMMA5MajorE0ELSP_0ELNSO_7ScaleInE0ELSQ_0EEEEEENS4_6LayoutINS5_IJSC_SC_SC_EEENS5_IJNSA_ILi0EEESV_SV_EEEEENS5_IJNS4_10UnderscoreESY_SY_EEEEENS4_18SM100_TMA_2SM_LOADENS4_14ComposedLayoutINS4_7SwizzleILi3ELi4ELi3EEENS4_18smem_ptr_flag_bitsILi16EEENST_INS5_IJNSA_ILi8EEENSA_ILi64EEEEEENS5_IJS18_SC_EEEEEEEvNS4_8identityES11_S1C_vS1D_EENS_8epilogue10collective18CollectiveEpilogueINS1F_23Sm100TmaWarpSpecializedILi2ELi1ELi8ELb1ELb0EEEJNS5_IJS18_SG_SH_EEENS5_IJNST_IS18_SC_EENST_ISG_SC_EEEEESJ_SK_SJ_SK_NS1F_6fusion15FusionCallbacksIS1J_NS1O_17LinearCombinationISJ_fSJ_fLNS_15FloatRoundStyleE2EEES1K_S1N_JEEENS4_5SM1004TMEM4LOAD25SM100_TMEM_LOAD_32dp32b8xENS4_13SM90_TMA_LOADENS12_INS13_ILi1ELi4ELi3EEES16_NST_INS5_IJS17_SG_EEENS5_IJSG_SC_EEEEEEENS4_39AutoVectorizingCopyWithAssumedAlignmentILi128EEENS4_14SM90_TMA_STOREES23_S25_S25_EEEvvEEEEvNT_6ParamsE,"ax",@progbits
	.align	128
.text._ZN7cutlass13device_kernelINS_4gemm6kernel13GemmUniversalIN4cute5tupleIJiiiiEEENS1_10collective13CollectiveMmaINS1_35MainloopSm100TmaUmmaWarpSpecializedILi6ELi2ELi4ENS5_IJNS4_1CILi2EEENSA_ILi1EEESC_EEEEENS5_IJNSA_ILi128EEENSA_ILi16EEENSA_ILi256EEEEEENS_10bfloat16_tENS5_IJlSC_lEEESJ_SK_NS4_8TiledMMAINS4_8MMA_AtomIJNS4_26SM100_MMA_F16BF16_2x1SM_SSISJ_SJ_fLi128ELi16ELNS4_4UMMA5MajorE0ELSP_0ELNSO_7ScaleInE0ELSQ_0EEEEEENS4_6LayoutINS5_IJSC_SC_SC_EEENS5_IJNSA_ILi0EEESV_SV_EEEEENS5_IJNS4_10UnderscoreESY_SY_EEEEENS4_18SM100_TMA_2SM_LOADENS4_14ComposedLayoutINS4_7SwizzleILi3ELi4ELi3EEENS4_18smem_ptr_flag_bitsILi16EEENST_INS5_IJNSA_ILi8EEENSA_ILi64EEEEEENS5_IJS18_SC_EEEEEEEvNS4_8identityES11_S1C_vS1D_EENS_8epilogue10collective18CollectiveEpilogueINS1F_23Sm100TmaWarpSpecializedILi2ELi1ELi8ELb1ELb0EEEJNS5_IJS18_SG_SH_EEENS5_IJNST_IS18_SC_EENST_ISG_SC_EEEEESJ_SK_SJ_SK_NS1F_6fusion15FusionCallbacksIS1J_NS1O_17LinearCombinationISJ_fSJ_fLNS_15FloatRoundStyleE2EEES1K_S1N_JEEENS4_5SM1004TMEM4LOAD25SM100_TMEM_LOAD_32dp32b8xENS4_13SM90_TMA_LOADENS12_INS13_ILi1ELi4ELi3EEES16_NST_INS5_IJS17_SG_EEENS5_IJSG_SC_EEEEEEENS4_39AutoVectorizingCopyWithAssumedAlignmentILi128EEENS4_14SM90_TMA_STOREES23_S25_S25_EEEvvEEEEvNT_6ParamsE:
        .type           _ZN7cutlass13device_kernelINS_4gemm6kernel13GemmUniversalIN4cute5tupleIJiiiiEEENS1_10collective13CollectiveMmaINS1_35MainloopSm100TmaUmmaWarpSpecializedILi6ELi2ELi4ENS5_IJNS4_1CILi2EEENSA_ILi1EEESC_EEEEENS5_IJNSA_ILi128EEENSA_ILi16EEENSA_ILi256EEEEEENS_10bfloat16_tENS5_IJlSC_lEEESJ_SK_NS4_8TiledMMAINS4_8MMA_AtomIJNS4_26SM100_MMA_F16BF16_2x1SM_SSISJ_SJ_fLi128ELi16ELNS4_4UMMA5MajorE0ELSP_0ELNSO_7ScaleInE0ELSQ_0EEEEEENS4_6LayoutINS5_IJSC_SC_SC_EEENS5_IJNSA_ILi0EEESV_SV_EEEEENS5_IJNS4_10UnderscoreESY_SY_EEEEENS4_18SM100_TMA_2SM_LOADENS4_14ComposedLayoutINS4_7SwizzleILi3ELi4ELi3EEENS4_18smem_ptr_flag_bitsILi16EEENST_INS5_IJNSA_ILi8EEENSA_ILi64EEEEEENS5_IJS18_SC_EEEEEEEvNS4_8identityES11_S1C_vS1D_EENS_8epilogue10collective18CollectiveEpilogueINS1F_23Sm100TmaWarpSpecializedILi2ELi1ELi8ELb1ELb0EEEJNS5_IJS18_SG_SH_EEENS5_IJNST_IS18_SC_EENST_ISG_SC_EEEEESJ_SK_SJ_SK_NS1F_6fusion15FusionCallbacksIS1J_NS1O_17LinearCombinationISJ_fSJ_fLNS_15FloatRoundStyleE2EEES1K_S1N_JEEENS4_5SM1004TMEM4LOAD25SM100_TMEM_LOAD_32dp32b8xENS4_13SM90_TMA_LOADENS12_INS13_ILi1ELi4ELi3EEES16_NST_INS5_IJS17_SG_EEENS5_IJSG_SC_EEEEEEENS4_39AutoVectorizingCopyWithAssumedAlignmentILi128EEENS4_14SM90_TMA_STOREES23_S25_S25_EEEvvEEEEvNT_6ParamsE,@function
        .size           _ZN7cutlass13device_kernelINS_4gemm6kernel13GemmUniversalIN4cute5tupleIJiiiiEEENS1_10collective13CollectiveMmaINS1_35MainloopSm100TmaUmmaWarpSpecializedILi6ELi2ELi4ENS5_IJNS4_1CILi2EEENSA_ILi1EEESC_EEEEENS5_IJNSA_ILi128EEENSA_ILi16EEENSA_ILi256EEEEEENS_10bfloat16_tENS5_IJlSC_lEEESJ_SK_NS4_8TiledMMAINS4_8MMA_AtomIJNS4_26SM100_MMA_F16BF16_2x1SM_SSISJ_SJ_fLi128ELi16ELNS4_4UMMA5MajorE0ELSP_0ELNSO_7ScaleInE0ELSQ_0EEEEEENS4_6LayoutINS5_IJSC_SC_SC_EEENS5_IJNSA_ILi0EEESV_SV_EEEEENS5_IJNS4_10UnderscoreESY_SY_EEEEENS4_18SM100_TMA_2SM_LOADENS4_14ComposedLayoutINS4_7SwizzleILi3ELi4ELi3EEENS4_18smem_ptr_flag_bitsILi16EEENST_INS5_IJNSA_ILi8EEENSA_ILi64EEEEEENS5_IJS18_SC_EEEEEEEvNS4_8identityES11_S1C_vS1D_EENS_8epilogue10collective18CollectiveEpilogueINS1F_23Sm100TmaWarpSpecializedILi2ELi1ELi8ELb1ELb0EEEJNS5_IJS18_SG_SH_EEENS5_IJNST_IS18_SC_EENST_ISG_SC_EEEEESJ_SK_SJ_SK_NS1F_6fusion15FusionCallbacksIS1J_NS1O_17LinearCombinationISJ_fSJ_fLNS_15FloatRoundStyleE2EEES1K_S1N_JEEENS4_5SM1004TMEM4LOAD25SM100_TMEM_LOAD_32dp32b8xENS4_13SM90_TMA_LOADENS12_INS13_ILi1ELi4ELi3EEES16_NST_INS5_IJS17_SG_EEENS5_IJSG_SC_EEEEEEENS4_39AutoVectorizingCopyWithAssumedAlignmentILi128EEENS4_14SM90_TMA_STOREES23_S25_S25_EEEvvEEEEvNT_6ParamsE,(.L_x_168 - _ZN7cutlass13device_kernelINS_4gemm6kernel13GemmUniversalIN4cute5tupleIJiiiiEEENS1_10collective13CollectiveMmaINS1_35MainloopSm100TmaUmmaWarpSpecializedILi6ELi2ELi4ENS5_IJNS4_1CILi2EEENSA_ILi1EEESC_EEEEENS5_IJNSA_ILi128EEENSA_ILi16EEENSA_ILi256EEEEEENS_10bfloat16_tENS5_IJlSC_lEEESJ_SK_NS4_8TiledMMAINS4_8MMA_AtomIJNS4_26SM100_MMA_F16BF16_2x1SM_SSISJ_SJ_fLi128ELi16ELNS4_4UMMA5MajorE0ELSP_0ELNSO_7ScaleInE0ELSQ_0EEEEEENS4_6LayoutINS5_IJSC_SC_SC_EEENS5_IJNSA_ILi0EEESV_SV_EEEEENS5_IJNS4_10UnderscoreESY_SY_EEEEENS4_18SM100_TMA_2SM_LOADENS4_14ComposedLayoutINS4_7SwizzleILi3ELi4ELi3EEENS4_18smem_ptr_flag_bitsILi16EEENST_INS5_IJNSA_ILi8EEENSA_ILi64EEEEEENS5_IJS18_SC_EEEEEEEvNS4_8identityES11_S1C_vS1D_EENS_8epilogue10collective18CollectiveEpilogueINS1F_23Sm100TmaWarpSpecializedILi2ELi1ELi8ELb1ELb0EEEJNS5_IJS18_SG_SH_EEENS5_IJNST_IS18_SC_EENST_ISG_SC_EEEEESJ_SK_SJ_SK_NS1F_6fusion15FusionCallbacksIS1J_NS1O_17LinearCombinationISJ_fSJ_fLNS_15FloatRoundStyleE2EEES1K_S1N_JEEENS4_5SM1004TMEM4LOAD25SM100_TMEM_LOAD_32dp32b8xENS4_13SM90_TMA_LOADENS12_INS13_ILi1ELi4ELi3EEES16_NST_INS5_IJS17_SG_EEENS5_IJSG_SC_EEEEEEENS4_39AutoVectorizingCopyWithAssumedAlignmentILi128EEENS4_14SM90_TMA_STOREES23_S25_S25_EEEvvEEEEvNT_6ParamsE)
        .other          _ZN7cutlass13device_kernelINS_4gemm6kernel13GemmUniversalIN4cute5tupleIJiiiiEEENS1_10collective13CollectiveMmaINS1_35MainloopSm100TmaUmmaWarpSpecializedILi6ELi2ELi4ENS5_IJNS4_1CILi2EEENSA_ILi1EEESC_EEEEENS5_IJNSA_ILi128EEENSA_ILi16EEENSA_ILi256EEEEEENS_10bfloat16_tENS5_IJlSC_lEEESJ_SK_NS4_8TiledMMAINS4_8MMA_AtomIJNS4_26SM100_MMA_F16BF16_2x1SM_SSISJ_SJ_fLi128ELi16ELNS4_4UMMA5MajorE0ELSP_0ELNSO_7ScaleInE0ELSQ_0EEEEEENS4_6LayoutINS5_IJSC_SC_SC_EEENS5_IJNSA_ILi0EEESV_SV_EEEEENS5_IJNS4_10UnderscoreESY_SY_EEEEENS4_18SM100_TMA_2SM_LOADENS4_14ComposedLayoutINS4_7SwizzleILi3ELi4ELi3EEENS4_18smem_ptr_flag_bitsILi16EEENST_INS5_IJNSA_ILi8EEENSA_ILi64EEEEEENS5_IJS18_SC_EEEEEEEvNS4_8identityES11_S1C_vS1D_EENS_8epilogue10collective18CollectiveEpilogueINS1F_23Sm100TmaWarpSpecializedILi2ELi1ELi8ELb1ELb0EEEJNS5_IJS18_SG_SH_EEENS5_IJNST_IS18_SC_EENST_ISG_SC_EEEEESJ_SK_SJ_SK_NS1F_6fusion15FusionCallbacksIS1J_NS1O_17LinearCombinationISJ_fSJ_fLNS_15FloatRoundStyleE2EEES1K_S1N_JEEENS4_5SM1004TMEM4LOAD25SM100_TMEM_LOAD_32dp32b8xENS4_13SM90_TMA_LOADENS12_INS13_ILi1ELi4ELi3EEES16_NST_INS5_IJS17_SG_EEENS5_IJSG_SC_EEEEEEENS4_39AutoVectorizingCopyWithAssumedAlignmentILi128EEENS4_14SM90_TMA_STOREES23_S25_S25_EEEvvEEEEvNT_6ParamsE,@"STO_CUDA_ENTRY STV_DEFAULT"
_ZN7cutlass13device_kernelINS_4gemm6kernel13GemmUniversalIN4cute5tupleIJiiiiEEENS1_10collective13CollectiveMmaINS1_35MainloopSm100TmaUmmaWarpSpecializedILi6ELi2ELi4ENS5_IJNS4_1CILi2EEENSA_ILi1EEESC_EEEEENS5_IJNSA_ILi128EEENSA_ILi16EEENSA_ILi256EEEEEENS_10bfloat16_tENS5_IJlSC_lEEESJ_SK_NS4_8TiledMMAINS4_8MMA_AtomIJNS4_26SM100_MMA_F16BF16_2x1SM_SSISJ_SJ_fLi128ELi16ELNS4_4UMMA5MajorE0ELSP_0ELNSO_7ScaleInE0ELSQ_0EEEEEENS4_6LayoutINS5_IJSC_SC_SC_EEENS5_IJNSA_ILi0EEESV_SV_EEEEENS5_IJNS4_10UnderscoreESY_SY_EEEEENS4_18SM100_TMA_2SM_LOADENS4_14ComposedLayoutINS4_7SwizzleILi3ELi4ELi3EEENS4_18smem_ptr_flag_bitsILi16EEENST_INS5_IJNSA_ILi8EEENSA_ILi64EEEEEENS5_IJS18_SC_EEEEEEEvNS4_8identityES11_S1C_vS1D_EENS_8epilogue10collective18CollectiveEpilogueINS1F_23Sm100TmaWarpSpecializedILi2ELi1ELi8ELb1ELb0EEEJNS5_IJS18_SG_SH_EEENS5_IJNST_IS18_SC_EENST_ISG_SC_EEEEESJ_SK_SJ_SK_NS1F_6fusion15FusionCallbacksIS1J_NS1O_17LinearCombinationISJ_fSJ_fLNS_15FloatRoundStyleE2EEES1K_S1N_JEEENS4_5SM1004TMEM4LOAD25SM100_TMEM_LOAD_32dp32b8xENS4_13SM90_TMA_LOADENS12_INS13_ILi1ELi4ELi3EEES16_NST_INS5_IJS17_SG_EEENS5_IJSG_SC_EEEEEEENS4_39AutoVectorizingCopyWithAssumedAlignmentILi128EEENS4_14SM90_TMA_STOREES23_S25_S25_EEEvvEEEEvNT_6ParamsE:
[----:B------:R-:W1:Y:S01]  /*0000*/  LDC R1, c[0x0][0x37c] ;  /* 0x0000df00ff017b82 */ /* 0x000e620000000800 */
[----:B------:R-:W2:Y:S01]  /*0010*/  S2R R61, SR_TID.X ;  /* 0x00000000003d7919 */ /* 0x000ea20000002100 */
[----:B------:R-:W3:Y:S06]  /*0020*/  LDCU.64 UR8, c[0x0][0x890] ;  /* 0x00011200ff0877ac */ /* 0x000eec0008000a00 */
[----:B------:R-:W4:Y:S01]  /*0030*/  S2UR UR46, SR_CgaCtaId ;  /* 0x00000000002e79c3 */ /* 0x000f220000008800 */
[----:B------:R-:W-:Y:S02]  /*0040*/  PRMT R49, RZ, 0x7610, R49 ;  /* 0x00007610ff317816 */ /* 0x000fe40000000031 */
[----:B------:R-:W-:Y:S01]  /*0050*/  ELECT P1, URZ, PT ;  /* 0x0000000000ff782f */ /* 0x000fe20003820000 */
[----:B------:R-:W1:Y:S01]  /*0060*/  LDCU.64 UR44, c[0x0][0x358] ;  /* 0x00006b00ff2c77ac */ /* 0x000e620008000a00 */
[----:B---3--:R-:W-:-:S04]  /*0070*/  UISETP.NE.U32.AND UP0, UPT, UR8, URZ, UPT ;  /* 0x000000ff0800728c */ /* 0x008fc8000bf05070 */
[----:B------:R-:W-:Y:S02]  /*0080*/  UISETP.NE.AND.EX UP0, UPT, UR9, URZ, UPT, UP0 ;  /* 0x000000ff0900728c */ /* 0x000fe4000bf05300 */
[----:B----4-:R-:W-:Y:S02]  /*0090*/  ULOP3.LUT UR5, UR46, 0x1, URZ, 0xc0, !UPT ;  /* 0x000000012e057892 */ /* 0x010fe4000f8ec0ff */
[----:B------:R-:W-:Y:S01]  /*00a0*/  ULOP3.LUT UR4, UR46, 0x1, URZ, 0x3c, !UPT ;  /* 0x000000012e047892 */ /* 0x000fe2000f8e3cff */
[----:B--2---:R-:W-:-:S03]  /*00b0*/  SHF.R.U32.HI R53, RZ, 0x5, R61 ;  /* 0x00000005ff357819 */ /* 0x004fc6000001163d */
[----:B------:R-:W-:Y:S02]  /*00c0*/  IMAD.U32 R12, RZ, RZ, UR5 ;  /* 0x00000005ff0c7e24 */ /* 0x000fe4000f8e00ff */
[----:B------:R-:W-:Y:S01]  /*00d0*/  IMAD.U32 R11, RZ, RZ, UR4 ;  /* 0x00000004ff0b7e24 */ /* 0x000fe2000f8e00ff */
[----:B------:R-:W2:Y:S02]  /*00e0*/  SHFL.IDX PT, R0, R53, RZ, 0x1f ;  /* 0x00001fff35007589 */ /* 0x000ea400000e0000 */
[----:B--2---:R-:W-:Y:S01]  /*00f0*/  R2UR UR10, R0 ;  /* 0x00000000000a72ca */ /* 0x004fe200000e0000 */
[----:B-1----:R-:W-:-:S14]  /*0100*/  BRA.U UP0, `(.L_x_0) ;  /* 0x00000001002c7547 */ /* 0x002fdc000b800000 */
[----:B------:R-:W1:Y:S02]  /*0110*/  LDCU.64 UR4, c[0x0][0x888] ;  /* 0x00011100ff0477ac */ /* 0x000e640008000a00 */
[----:B-1----:R-:W-:-:S04]  /*0120*/  UISETP.NE.U32.AND UP0, UPT, UR4, URZ, UPT ;  /* 0x000000ff0400728c */ /* 0x002fc8000bf05070 */
[----:B------:R-:W-:-:S09]  /*0130*/  UISETP.NE.AND.EX UP0, UPT, UR5, URZ, UPT, UP0 ;  /* 0x000000ff0500728c */ /* 0x000fd2000bf05300 */
[----:B------:R-:W-:Y:S05]  /*0140*/  BRA.U !UP0, `(.L_x_1) ;  /* 0x0000000108107547 */ /* 0x000fea000b800000 */
[----:B------:R-:W1:Y:S02]  /*0150*/  LDC.64 R30, c[0x0][0x888] ;  /* 0x00022200ff1e7b82 */ /* 0x000e640000000a00 */
[----:B-1----:R1:W5:Y:S01]  /*0160*/  LDG.E R30, desc[UR44][R30.64] ;  /* 0x0000002c1e1e7981 */ /* 0x002362000c1e1900 */
[----:B------:R-:W-:Y:S01]  /*0170*/  HFMA2 R49, -RZ, RZ, 0, 5.9604644775390625e-08 ;  /* 0x00000001ff317431 */ /* 0x000fe200000001ff */
[----:B------:R-:W-:Y:S05]  /*0180*/  BRA `(.L_x_0) ;  /* 0x00000000000c7947 */ /* 0x000fea0003800000 */
.L_x_1:
[----:B------:R-:W1:Y:S01]  /*0190*/  LDCU UR4, c[0x0][0x880] ;  /* 0x00011000ff0477ac */ /* 0x000e620008000800 */
[----:B------:R-:W-:Y:S01]  /*01a0*/  HFMA2 R49, -RZ, RZ, 0, 5.9604644775390625e-08 ;  /* 0x00000001ff317431 */ /* 0x000fe200000001ff */
[----:B-1----:R-:W-:-:S07]  /*01b0*/  MOV R30, UR4 ;  /* 0x00000004001e7c02 */ /* 0x002fce0008000f00 */
.L_x_0:
[----:B------:R-:W2:Y:S02]  /*01c0*/  LDCU.64 UR4, c[0x0][0x8b0] ;  /* 0x00011600ff0477ac */ /* 0x000ea40008000a00 */
[----:B--2---:R-:W-:-:S04]  /*01d0*/  UISETP.NE.U32.AND UP0, UPT, UR4, URZ, UPT ;  /* 0x000000ff0400728c */ /* 0x004fc8000bf05070 */
[----:B------:R-:W-:-:S09]  /*01e0*/  UISETP.NE.AND.EX UP0, UPT, UR5, URZ, UPT, UP0 ;  /* 0x000000ff0500728c */ /* 0x000fd2000bf05300 */
[----:B------:R-:W-:Y:S05]  /*01f0*/  BRA.U UP0, `(.L_x_2) ;  /* 0x0000000100247547 */ /* 0x000fea000b800000 */
[----:B------:R-:W2:Y:S02]  /*0200*/  LDCU.64 UR4, c[0x0][0x8a8] ;  /* 0x00011500ff0477ac */ /* 0x000ea40008000a00 */
[----:B--2---:R-:W-:-:S04]  /*0210*/  UISETP.NE.U32.AND UP0, UPT, UR4, URZ, UPT ;  /* 0x000000ff0400728c */ /* 0x004fc8000bf05070 */
[----:B------:R-:W-:-:S09]  /*0220*/  UISETP.NE.AND.EX UP0, UPT, UR5, URZ, UPT, UP0 ;  /* 0x000000ff0500728c */ /* 0x000fd2000bf05300 */
[----:B------:R-:W-:Y:S05]  /*0230*/  BRA.U !UP0, `(.L_x_3) ;  /* 0x00000001080c7547 */ /* 0x000fea000b800000 */
[----:B------:R-:W2:Y:S02]  /*0240*/  LDC.64 R2, c[0x0][0x8a8] ;  /* 0x00022a00ff027b82 */ /* 0x000ea40000000a00 */
[----:B--2---:R2:W5:Y:S01]  /*0250*/  LDG.E R29, desc[UR44][R2.64] ;  /* 0x0000002c021d7981 */ /* 0x004562000c1e1900 */
[----:B------:R-:W-:Y:S05]  /*0260*/  BRA `(.L_x_2) ;  /* 0x0000000000087947 */ /* 0x000fea0003800000 */
.L_x_3:
[----:B------:R-:W2:Y:S02]  /*0270*/  LDCU UR4, c[0x0][0x8a0] ;  /* 0x00011400ff0477ac */ /* 0x000ea40008000800 */
[----:B--2---:R-:W-:Y:S02]  /*0280*/  MOV R29, UR4 ;  /* 0x00000004001d7c02 */ /* 0x004fe40008000f00 */
.L_x_2:
[----:B------:R-:W-:Y:S01]  /*0290*/  IMAD.U32 R0, RZ, RZ, UR10 ;  /* 0x0000000aff007e24 */ /* 0x000fe2000f8e00ff */
[----:B------:R-:W-:Y:S04]  /*02a0*/  BSSY.RECONVERGENT B0, `(.L_x_4) ;  /* 0x000000c000007945 */ /* 0x000fe80003800200 */
[C---:B------:R-:W-:Y:S02]  /*02b0*/  ISETP.NE.OR P2, PT, R0.reuse, 0x1, !P1 ;  /* 0x000000010000780c */ /* 0x040fe40004f45670 */
[----:B------:R-:W-:-:S11]  /*02c0*/  ISETP.NE.OR P0, PT, R0, 0x3, !P1 ;  /* 0x000000030000780c */ /* 0x000fd60004f05670 */
[----:B------:R-:W-:Y:S05]  /*02d0*/  @P2 BRA `(.L_x_5) ;  /* 0x0000000000202947 */ /* 0x000fea0003800000 */
[----:B------:R-:W3:Y:S02]  /*02e0*/  LDCU.64 UR4, c[0x0][0x348] ;  /* 0x00006900ff0477ac */ /* 0x000ee40008000a00 */
[----:B---3--:R-:W-:Y:S02]  /*02f0*/  UIADD3 UR6, UP1, UPT, UR4, 0x80, URZ ;  /* 0x0000008004067890 */ /* 0x008fe4000ff3e0ff */
[----:B------:R-:W-:Y:S02]  /*0300*/  UIADD3 UR4, UP0, UPT, UR4, 0x180, URZ ;  /* 0x0000018004047890 */ /* 0x000fe4000ff1e0ff */
[----:B------:R-:W-:Y:S02]  /*0310*/  UIADD3.X UR7, UPT, UPT, URZ, UR5, URZ, UP1, !UPT ;  /* 0x00000005ff077290 */ /* 0x000fe40008ffe4ff */
[----:B------:R-:W-:-:S07]  /*0320*/  UIADD3.X UR5, UPT, UPT, URZ, UR5, URZ, UP0, !UPT ;  /* 0x00000005ff057290 */ /* 0x000fce00087fe4ff */
[----:B------:R3:W-:Y:S02]  /*0330*/  UTMACCTL.PF [UR6] ;  /* 0x00000000060079b9 */ /* 0x0007e40008040000 */
[----:B------:R3:W-:Y:S02]  /*0340*/  UTMACCTL.PF [UR4] ;  /* 0x00000000040079b9 */ /* 0x0007e40008040000 */
[----:B---3--:R-:W-:Y:S01]  /*0350*/  NOP ;  /* 0x0000000000007918 */ /* 0x008fe20000000000 */
.L_x_5:
[----:B------:R-:W-:Y:S05]  /*0360*/  BSYNC.RECONVERGENT B0 ;  /* 0x0000000000007941 */ /* 0x000fea0003800200 */
.L_x_4:
[----:B------:R-:W-:Y:S04]  /*0370*/  BSSY.RECONVERGENT B0, `(.L_x_6) ;  /* 0x000000a000007945 */ /* 0x000fe80003800200 */
        /* <DEDUP_REMOVED lines=9> */
.L_x_7:
[----:B------:R-:W-:Y:S05]  /*0410*/  BSYNC.RECONVERGENT B0 ;  /* 0x0000000000007941 */ /* 0x000fea0003800200 */
.L_x_6:
[----:B------:R-:W3:Y:S01]  /*0420*/  LDCU.64 UR4, c[0x0][0x888] ;  /* 0x00011100ff0477ac */ /* 0x000ee20008000a00 */
[----:B------:R-:W-:Y:S02]  /*0430*/  UISETP.EQ.U32.AND UP1, UPT, UR8, URZ, UPT ;  /* 0x000000ff0800728c */ /* 0x000fe4000bf22070 */
[----:B------:R-:W-:Y:S02]  /*0440*/  UPLOP3.LUT UP5, UPT, UPT, UPT, UPT, 0x80, 0x8 ;  /* 0x000000000008789c */ /* 0x000fe40003faf070 */
[----:B---3--:R-:W-:-:S04]  /*0450*/  UISETP.NE.U32.AND UP0, UPT, UR4, URZ, UPT ;  /* 0x000000ff0400728c */ /* 0x008fc8000bf05070 */
[----:B------:R-:W-:-:S04]  /*0460*/  UISETP.NE.AND.EX UP0, UPT, UR5, URZ, UPT, UP0 ;  /* 0x000000ff0500728c */ /* 0x000fc8000bf05300 */
[----:B------:R-:W-:-:S04]  /*0470*/  UISETP.EQ.OR.EX UP2, UPT, UR9, URZ, !UP0, UP1 ;  /* 0x000000ff0900728c */ /* 0x000fc8000c742710 */
[----:B------:R-:W-:-:S05]  /*0480*/  UP2UR UR38, UPR, URZ, 0x4 ;  /* 0x00000004ff267883 */ /* 0x000fca0008000000 */
[----:B------:R-:W-:Y:S07]  /*0490*/  BRA.U !UP2, `(.L_x_8) ;  /* 0x000000010a207547 */ /* 0x000fee000b800000 */
[----:B------:R-:W-:Y:S01]  /*04a0*/  UISETP.NE.U32.AND UP2, UPT, UR8, URZ, UPT ;  /* 0x000000ff0800728c */ /* 0x000fe2000bf45070 */
[----:B-----5:R-:W-:Y:S01]  /*04b0*/  FSETP.NEU.AND P0, PT, R30, RZ, PT ;  /* 0x000000ff1e00720b */ /* 0x020fe20003f0d000 */
[----:B------:R-:W-:Y:S02]  /*04c0*/  USEL UR4, URZ, 0xffffffff, UP0 ;  /* 0xffffffffff047887 */ /* 0x000fe40008000000 */
[----:B------:R-:W-:-:S10]  /*04d0*/  UISETP.NE.AND.EX UP2, UPT, UR9, URZ, UPT, UP2 ;  /* 0x000000ff0900728c */ /* 0x000fd4000bf45320 */
[----:B------:R-:W-:Y:S01]  /*04e0*/  VOTEU.ANY UP1, P0 ;  /* 0x0000000000ff7886 */ /* 0x000fe20000020100 */
[----:B------:R-:W-:-:S04]  /*04f0*/  @!UP2 USEL UR4, URZ, 0xffffffff, UP1 ;  /* 0xffffffffff04a887 */ /* 0x000fc80008800000 */
[----:B------:R-:W-:-:S04]  /*0500*/  ULOP3.LUT UR4, UR4, 0x1, URZ, 0xc0, !UPT ;  /* 0x0000000104047892 */ /* 0x000fc8000f8ec0ff */
[----:B------:R-:W-:-:S11]  /*0510*/  UISETP.NE.U32.AND UP5, UPT, UR4, 0x1, UPT ;  /* 0x000000010400788c */ /* 0x000fd6000bfa5070 */
.L_x_8:
[----:B------:R-:W3:Y:S01]  /*0520*/  SHFL.IDX PT, R0, R53, RZ, 0x1f ;  /* 0x00001fff35007589 */ /* 0x000ee200000e0000 */
[----:B------:R-:W-:Y:S01]  /*0530*/  R2UR UR4, R12 ;  /* 0x000000000c0472ca */ /* 0x000fe200000e0000 */
[----:B------:R-:W-:-:S04]  /*0540*/  UISETP.NE.AND UP1, UPT, UR10, 0x2, UPT ;  /* 0x000000020a00788c */ /* 0x000fc8000bf25270 */
[----:B------:R-:W-:-:S08]  /*0550*/  USEL UR37, URZ, 0x1, UP1 ;  /* 0x00000001ff257887 */ /* 0x000fd00008800000 */
[----:B------:R-:W-:-:S06]  /*0560*/  UISETP.EQ.AND UP2, UPT, UR4, URZ, !UP1 ;  /* 0x000000ff0400728c */ /* 0x000fcc000cf42270 */
[----:B------:R-:W-:Y:S02]  /*0570*/  PLOP3.LUT P5, PT, P1, PT, UP2, 0x80, 0x8 ;  /* 0x000000000008781c */ /* 0x000fe40000faf028 */
[----:B---3--:R-:W-:-:S13]  /*0580*/  ISETP.NE.AND P0, PT, R0, RZ, PT ;  /* 0x000000ff0000720c */ /* 0x008fda0003f05270 */
[----:B------:R-:W-:Y:S05]  /*0590*/  @P0 BRA `(.L_x_9) ;  /* 0x0000000000540947 */ /* 0x000fea0003800000 */
[----:B------:R-:W-:Y:S01]  /*05a0*/  UMOV UR4, 0x400 ;  /* 0x0000040000047882 */ /* 0x000fe20000000000 */
[----:B------:R-:W-:Y:S01]  /*05b0*/  UMOV UR6, 0x1 ;  /* 0x0000000100067882 */ /* 0x000fe20000000000 */
[----:B------:R-:W-:Y:S02]  /*05c0*/  ULEA UR4, UR46, UR4, 0x18 ;  /* 0x000000042e047291 */ /* 0x000fe4000f8ec0ff */
[----:B------:R-:W-:-:S04]  /*05d0*/  UIADD3 UR6, UPT, UPT, -UR6, 0x100000, URZ ;  /* 0x0010000006067890 */ /* 0x000fc8000fffe1ff */
[----:B------:R-:W-:Y:S02]  /*05e0*/  USHF.L.U32 UR7, UR6, 0xb, URZ ;  /* 0x0000000b06077899 */ /* 0x000fe400080006ff */
[----:B------:R-:W-:Y:S01]  /*05f0*/  USHF.L.U32 UR6, UR6, 0x1, URZ ;  /* 0x0000000106067899 */ /* 0x000fe200080006ff */
[----:B------:R-:W-:Y:S01]  /*0600*/  ELECT P0, URZ, PT ;  /* 0x0000000000ff782f */ /* 0x000fe20003800000 */
[----:B------:R-:W3:Y:S10]  /*0610*/  FENCE.VIEW.ASYNC.S ;  /* 0x00000000000073c6 */ /* 0x000ef40000000000 */
[----:B---3--:R3:W4:Y:S01]  /*0620*/  SYNCS.EXCH.64 URZ, [UR4], UR6 ;  /* 0x0000000604ff75b2 */ /* 0x0087220008000100 */
[----:B------:R3:W1:Y:S01]  /*0630*/  SYNCS.EXCH.64 URZ, [UR4+0x30], UR6 ;  /* 0x0000300604ff75b2 */ /* 0x0006620008000100 */
        /* <DEDUP_REMOVED lines=10> */
[----:B------:R-:W-:Y:S01]  /*06e0*/  NOP ;  /* 0x0000000000007918 */ /* 0x000fe20000000000 */
.L_x_9:
[----:B------:R-:W2:Y:S01]  /*06f0*/  SHFL.IDX PT, R0, R53, RZ, 0x1f ;  /* 0x00001fff35007589 */ /* 0x000ea200000e0000 */
[----:B------:R-:W-:Y:S01]  /*0700*/  NOP ;  /* 0x0000000000007918 */ /* 0x000fe20000000000 */
[----:B--2---:R-:W-:-:S13]  /*0710*/  ISETP.NE.AND P0, PT, R0, 0x1, PT ;  /* 0x000000010000780c */ /* 0x004fda0003f05270 */
[----:B------:R-:W-:Y:S05]  /*0720*/  @P0 BRA `(.L_x_10) ;  /* 0x0000000000440947 */ /* 0x000fea0003800000 */
[----:B---3--:R-:W-:Y:S01]  /*0730*/  UMOV UR4, 0x400 ;  /* 0x0000040000047882 */ /* 0x008fe20000000000 */
[----:B------:R-:W-:Y:S01]  /*0740*/  UMOV UR8, 0x20 ;  /* 0x0000002000087882 */ /* 0x000fe20000000000 */
[----:B------:R-:W-:Y:S01]  /*0750*/  UMOV UR6, 0x80 ;  /* 0x0000008000067882 */ /* 0x000fe20000000000 */
[----:B------:R-:W-:Y:S02]  /*0760*/  ULEA UR4, UR46, UR4, 0x18 ;  /* 0x000000042e047291 */ /* 0x000fe4000f8ec0ff */
[----:B------:R-:W-:-:S04]  /*0770*/  UIADD3 UR8, UPT, UPT, -UR8, 0x100000, URZ ;  /* 0x0010000008087890 */ /* 0x000fc8000fffe1ff */
[----:B------:R-:W-:Y:S02]  /*0780*/  USHF.L.U32 UR9, UR8, 0xb, URZ ;  /* 0x0000000b08097899 */ /* 0x000fe400080006ff */
[----:B------:R-:W-:Y:S02]  /*0790*/  USHF.L.U32 UR8, UR8, 0x1, URZ ;  /* 0x0000000108087899 */ /* 0x000fe400080006ff */
[----:B------:R-:W-:-:S04]  /*07a0*/  UIADD3 UR6, UPT, UPT, -UR6, 0x100000, URZ ;  /* 0x0010000006067890 */ /* 0x000fc8000fffe1ff */
[----:B------:R-:W-:Y:S02]  /*07b0*/  USHF.L.U32 UR7, UR6, 0xb, URZ ;  /* 0x0000000b06077899 */ /* 0x000fe400080006ff */
[----:B------:R-:W-:Y:S01]  /*07c0*/  USHF.L.U32 UR6, UR6, 0x1, URZ ;  /* 0x0000000106067899 */ /* 0x000fe200080006ff */
[----:B------:R-:W-:Y:S01]  /*07d0*/  ELECT P0, URZ, PT ;  /* 0x0000000000ff782f */ /* 0x000fe20003800000 */
[----:B------:R-:W2:Y:S02]  /*07e0*/  FENCE.VIEW.ASYNC.S ;  /* 0x00000000000073c6 */ /* 0x000ea40000000000 */
[----:B--2---:R2:W3:Y:S08]  /*07f0*/  SYNCS.EXCH.64 URZ, [UR4+0x60], UR8 ;  /* 0x0000600804ff75b2 */ /* 0x0044f00008000100 */
[----:B------:R2:W1:Y:S01]  /*0800*/  SYNCS.EXCH.64 URZ, [UR4+0x70], UR6 ;  /* 0x0000700604ff75b2 */ /* 0x0004620008000100 */
[----:B------:R2:W1:Y:S01]  /*0810*/  SYNCS.EXCH.64 URZ, [UR4+0x68], UR8 ;  /* 0x0000680804ff75b2 */ /* 0x0004620008000100 */
[----:B------:R2:W1:Y:S01]  /*0820*/  SYNCS.EXCH.64 URZ, [UR4+0x78], UR6 ;  /* 0x0000780604ff75b2 */ /* 0x0004620008000100 */
[----:B------:R-:W-:Y:S01]  /*0830*/  NOP ;  /* 0x0000000000007918 */ /* 0x000fe20000000000 */
.L_x_10:
[----:B------:R-:W4:Y:S01]  /*0840*/  SHFL.IDX PT, R0, R53, RZ, 0x1f ;  /* 0x00001fff35007589 */ /* 0x000f2200000e0000 */
[----:B------:R-:W-:Y:S01]  /*0850*/  NOP ;  /* 0x0000000000007918 */ /* 0x000fe20000000000 */
[----:B----4-:R-:W-:-:S13]  /*0860*/  ISETP.NE.AND P0, PT, R0, 0x3, PT ;  /* 0x000000030000780c */ /* 0x010fda0003f05270 */
[----:B------:R-:W-:Y:S05]  /*0870*/  @P0 BRA `(.L_x_11) ;  /* 0x00000000002c0947 */ /* 0x000fea0003800000 */
[----:B--23--:R-:W-:Y:S01]  /*0880*/  UMOV UR6, 0x400 ;  /* 0x0000040000067882 */ /* 0x00cfe20000000000 */
[----:B------:R-:W-:Y:S01]  /*0890*/  UMOV UR4, 0x20 ;  /* 0x0000002000047882 */ /* 0x000fe20000000000 */
[----:B------:R-:W-:Y:S02]  /*08a0*/  ULEA UR6, UR46, UR6, 0x18 ;  /* 0x000000062e067291 */ /* 0x000fe4000f8ec0ff */
[----:B------:R-:W-:-:S04]  /*08b0*/  UIADD3 UR4, UPT, UPT, -UR4, 0x100000, URZ ;  /* 0x0010000004047890 */ /* 0x000fc8000fffe1ff */
[----:B------:R-:W-:Y:S02]  /*08c0*/  USHF.L.U32 UR5, UR4, 0xb, URZ ;  /* 0x0000000b04057899 */ /* 0x000fe400080006ff */
[----:B------:R-:W-:Y:S01]  /*08d0*/  USHF.L.U32 UR4, UR4, 0x1, URZ ;  /* 0x0000000104047899 */ /* 0x000fe200080006ff */
[----:B------:R-:W-:Y:S01]  /*08e0*/  ELECT P0, URZ, PT ;  /* 0x0000000000ff782f */ /* 0x000fe20003800000 */
[----:B------:R-:W2:Y:S10]  /*08f0*/  FENCE.VIEW.ASYNC.S ;  /* 0x00000000000073c6 */ /* 0x000eb40000000000 */
[----:B--2---:R4:W2:Y:S01]  /*0900*/  SYNCS.EXCH.64 URZ, [UR6+0x80], UR4 ;  /* 0x0000800406ff75b2 */ /* 0x0048a20008000100 */
[----:B------:R4:W3:Y:S02]  /*0910*/  SYNCS.EXCH.64 URZ, [UR6+0x88], UR4 ;  /* 0x0000880406ff75b2 */ /* 0x0008e40008000100 */
[----:B----4-:R-:W-:Y:S01]  /*0920*/  NOP ;  /* 0x0000000000007918 */ /* 0x010fe20000000000 */
.L_x_11:
[----:B------:R-:W4:Y:S01]  /*0930*/  SHFL.IDX PT, R0, R53, RZ, 0x1f ;  /* 0x00001fff35007589 */ /* 0x000f2200000e0000 */
[----:B------:R-:W-:Y:S01]  /*0940*/  NOP ;  /* 0x0000000000007918 */ /* 0x000fe20000000000 */
[----:B----4-:R-:W-:-:S13]  /*0950*/  ISETP.NE.AND P0, PT, R0, 0x4, PT ;  /* 0x000000040000780c */ /* 0x010fda0003f05270 */
[----:B------:R-:W-:Y:S05]  /*0960*/  @P0 BRA `(.L_x_12) ;  /* 0x0000000000480947 */ /* 0x000fea0003800000 */
[----:B--23--:R-:W-:Y:S01]  /*0970*/  UMOV UR4, 0x1e0 ;  /* 0x000001e000047882 */ /* 0x00cfe20000000000 */
[----:B------:R-:W-:Y:S01]  /*0980*/  UMOV UR6, 0x400 ;  /* 0x0000040000067882 */ /* 0x000fe20000000000 */
[----:B------:R-:W-:Y:S01]  /*0990*/  USEL UR4, UR4, 0x1a0, UP5 ;  /* 0x000001a004047887 */ /* 0x000fe2000a800000 */
        /* <DEDUP_REMOVED lines=10> */
[----:B--2---:R4:W2:Y:S08]  /*0a40*/  SYNCS.EXCH.64 URZ, [UR6+0x90], UR8 ;  /* 0x0000900806ff75b2 */ /* 0x0048b00008000100 */
[----:B------:R4:W3:Y:S01]  /*0a50*/  SYNCS.EXCH.64 URZ, [UR6+0xa0], UR4 ;  /* 0x0000a00406ff75b2 */ /* 0x0008e20008000100 */
[----:B------:R4:W1:Y:S01]  /*0a60*/  SYNCS.EXCH.64 URZ, [UR6+0x98], UR8 ;  /* 0x0000980806ff75b2 */ /* 0x0008620008000100 */
[----:B------:R4:W1:Y:S02]  /*0a70*/  SYNCS.EXCH.64 URZ, [UR6+0xa8], UR4 ;  /* 0x0000a80406ff75b2 */ /* 0x0008640008000100 */
[----:B----4-:R-:W-:Y:S01]  /*0a80*/  NOP ;  /* 0x0000000000007918 */ /* 0x010fe20000000000 */
.L_x_12:
[----:B------:R-:W4:Y:S01]  /*0a90*/  SHFL.IDX PT, R0, R53, RZ, 0x1f ;  /* 0x00001fff35007589 */ /* 0x000f2200000e0000 */
[----:B------:R-:W-:Y:S01]  /*0aa0*/  NOP ;  /* 0x0000000000007918 */ /* 0x000fe20000000000 */
[----:B----4-:R-:W-:-:S13]  /*0ab0*/  ISETP.NE.AND P0, PT, R0, 0x5, PT ;  /* 0x000000050000780c */ /* 0x010fda0003f05270 */
[----:B------:R-:W-:Y:S05]  /*0ac0*/  @P0 BRA `(.L_x_13) ;  /* 0x0000000000540947 */ /* 0x000fea0003800000 */
[----:B--23--:R-:W-:Y:S01]  /*0ad0*/  UMOV UR4, 0x400 ;  /* 0x0000040000047882 */ /* 0x00cfe20000000000 */
        /* <DEDUP_REMOVED lines=14> */
[----:B------:R4:W1:Y:S01]  /*0bc0*/  SYNCS.EXCH.64 URZ, [UR4+0xd8], UR8 ;  /* 0x0000d80804ff75b2 */ /* 0x0008620008000100 */
[----:B------:R4:W1:Y:S01]  /*0bd0*/  SYNCS.EXCH.64 URZ, [UR4+0xc0], UR6 ;  /* 0x0000c00604ff75b2 */ /* 0x0008620008000100 */
[----:B------:R4:W1:Y:S01]  /*0be0*/  SYNCS.EXCH.64 URZ, [UR4+0xe0], UR8 ;  /* 0x0000e00804ff75b2 */ /* 0x0008620008000100 */
[----:B------:R4:W1:Y:S01]  /*0bf0*/  SYNCS.EXCH.64 URZ, [UR4+0xc8], UR6 ;  /* 0x0000c80604ff75b2 */ /* 0x0008620008000100 */
[----:B------:R4:W1:Y:S02]  /*0c00*/  SYNCS.EXCH.64 URZ, [UR4+0xe8], UR8 ;  /* 0x0000e80804ff75b2 */ /* 0x0008640008000100 */
[----:B----4-:R-:W-:Y:S01]  /*0c10*/  NOP ;  /* 0x0000000000007918 */ /* 0x010fe20000000000 */
.L_x_13:
[----:B------:R-:W4:Y:S01]  /*0c20*/  SHFL.IDX PT, R0, R53, RZ, 0x1f ;  /* 0x00001fff35007589 */ /* 0x000f2200000e0000 */
[----:B------:R-:W-:Y:S01]  /*0c30*/  ISETP.NE.OR P1, PT, RZ, UR10, !P1 ;  /* 0x0000000aff007c0c */ /* 0x000fe2000cf25670 */
        /* <DEDUP_REMOVED lines=12> */
[----:B------:R4:W3:Y:S01]  /*0d00*/  SYNCS.EXCH.64 URZ, [UR4+0x100], UR6 ;  /* 0x0001000604ff75b2 */ /* 0x0008e20008000100 */
[----:B------:R4:W1:Y:S01]  /*0d10*/  SYNCS.EXCH.64 URZ, [UR4+0xf8], UR6 ;  /* 0x0000f80604ff75b2 */ /* 0x0008620008000100 */
[----:B------:R4:W1:Y:S02]  /*0d20*/  SYNCS.EXCH.64 URZ, [UR4+0x108], UR6 ;  /* 0x0001080604ff75b2 */ /* 0x0008640008000100 */
[----:B----4-:R-:W-:Y:S01]  /*0d30*/  NOP ;  /* 0x0000000000007918 */ /* 0x010fe20000000000 */
.L_x_14:
[----:B------:R-:W-:Y:S01]  /*0d40*/  VOTEU.ALL UP1, P1 ;  /* 0x0000000000ff7886 */ /* 0x000fe20000820000 */
[----:B--23--:R-:W2:Y:S01]  /*0d50*/  LDCU UR7, c[0x0][0x36c] ;  /* 0x00006d80ff0777ac */ /* 0x00cea20008000800 */
[----:B------:R-:W-:Y:S01]  /*0d60*/  NOP ;  /* 0x0000000000007918 */ /* 0x000fe20000000000 */
[----:B------:R-:W-:Y:S01]  /*0d70*/  LOP3.LUT R10, R61, 0x1f, RZ, 0xc0, !PT ;  /* 0x0000001f3d0a7812 */ /* 0x000fe200078ec0ff */
[----:B------:R-:W-:Y:S01]  /*0d80*/  UMOV UR4, 0x20 ;  /* 0x0000002000047882 */ /* 0x000fe20000000000 */
[----:B------:R-:W-:Y:S01]  /*0d90*/  @!UP1 UMOV UR6, 0x400 ;  /* 0x0000040000069882 */ /* 0x000fe20000000000 */
[----:B------:R-:W-:-:S04]  /*0da0*/  @!UP1 UIADD3 UR4, UPT, UPT, -UR4, 0x100000, URZ ;  /* 0x0010000004049890 */ /* 0x000fc8000fffe1ff */
[----:B------:R-:W-:Y:S02]  /*0db0*/  @!UP1 USHF.L.U32 UR5, UR4, 0xb, URZ ;  /* 0x0000000b04059899 */ /* 0x000fe400080006ff */
[----:B------:R-:W-:Y:S02]  /*0dc0*/  @!UP1 USHF.L.U32 UR4, UR4, 0x1, URZ ;  /* 0x0000000104049899 */ /* 0x000fe400080006ff */
[----:B------:R-:W-:Y:S01]  /*0dd0*/  @!UP1 ULEA UR6, UR46, UR6, 0x18 ;  /* 0x000000062e069291 */ /* 0x000fe2000f8ec0ff */
[----:B------:R-:W-:Y:S01]  /*0de0*/  VOTEU.ALL UP1, P1 ;  /* 0x0000000000ff7886 */ /* 0x000fe20000820000 */
[----:B------:R-:W-:Y:S01]  /*0df0*/  UISETP.NE.AND UP4, UPT, UR10, URZ, UPT ;  /* 0x000000ff0a00728c */ /* 0x000fe2000bf85270 */
[----:B------:R-:W3:Y:S09]  /*0e00*/  FENCE.VIEW.ASYNC.S ;  /* 0x00000000000073c6 */ /* 0x000ef20000000000 */
[----:B---3--:R3:W4:Y:S01]  /*0e10*/  @!UP1 SYNCS.EXCH.64 URZ, [UR6+0x110], UR4 ;  /* 0x0001100406ff95b2 */ /* 0x0087220008000100 */
[----:B--2---:R-:W-:-:S09]  /*0e20*/  UISETP.EQ.U32.AND UP1, UPT, UR7, 0x1, UPT ;  /* 0x000000010700788c */ /* 0x004fd2000bf22070 */
[----:B------:R-:W-:Y:S05]  /*0e30*/  BRA.U !UP1, `(.L_x_15) ;  /* 0x0000000109087547 */ /* 0x000fea000b800000 */
[----:B-1--4-:R-:W-:Y:S01]  /*0e40*/  UCGABAR_ARV ;  /* 0x00000000000079c7 */ /* 0x012fe20008000000 */
[----:B------:R-:W-:Y:S05]  /*0e50*/  BRA `(.L_x_16) ;  /* 0x0000000000047947 */ /* 0x000fea0003800000 */
.L_x_15:
[----:B-1--4-:R-:W-:Y:S01]  /*0e60*/  NOP ;  /* 0x0000000000007918 */ /* 0x012fe20000000000 */
.L_x_16:
[----:B------:R-:W1:Y:S01]  /*0e70*/  S2R R48, SR_CTAID.Y ;  /* 0x0000000000307919 */ /* 0x000e620000002600 */
[----:B------:R-:W-:-:S05]  /*0e80*/  CS2R.32 R47, SR_CgaSize ;  /* 0x00000000002f7805 */ /* 0x000fca0000008a00 */
[----:B------:R-:W-:-:S05]  /*0e90*/  IMAD R47, R47, -0xa0, RZ ;  /* 0xffffff602f2f7824 */ /* 0x000fca00078e02ff */
[----:B---3--:R-:W-:-:S14]  /*0ea0*/  R2UR UR4, R47 ;  /* 0x000000002f0472ca */ /* 0x008fdc00000e0000 */
[----:B------:R-:W2:Y:S01]  /*0eb0*/  LDCU UR4, c[0x0][UR4+0x2b4] ;  /* 0x00005680040477ac */ /* 0x000ea20008000800 */
[----:B------:R-:W-:-:S05]  /*0ec0*/  CS2R.32 R0, SR_CgaSize ;  /* 0x0000000000007805 */ /* 0x000fca0000008a00 */
[----:B------:R-:W-:-:S06]  /*0ed0*/  IMAD R0, R0, -0xa0, RZ ;  /* 0xffffff6000007824 */ /* 0x000fcc00078e02ff */
[----:B------:R-:W3:Y:S01]  /*0ee0*/  LDC R0, c[0x0][R0+0x2a4] ;  /* 0x0000a90000007b82 */ /* 0x000ee20000000800 */
[----:B------:R-:W-:Y:S01]  /*0ef0*/  PRMT R8, RZ, 0x7610, R8 ;  /* 0x00007610ff087816 */ /* 0x000fe20000000008 */
[----:B------:R-:W4:Y:S01]  /*0f00*/  S2R R9, SR_CTAID.X ;  /* 0x0000000000097919 */ /* 0x000f220000002500 */
[----:B------:R-:W-:-:S05]  /*0f10*/  CS2R.32 R47, SR_CgaSize ;  /* 0x00000000002f7805 */ /* 0x000fca0000008a00 */
[----:B------:R-:W-:-:S05]  /*0f20*/  IMAD R47, R47, -0xa0, RZ ;  /* 0xffffff602f2f7824 */ /* 0x000fca00078e02ff */
[----:B------:R-:W-:-:S14]  /*0f30*/  R2UR UR5, R47 ;  /* 0x000000002f0572ca */ /* 0x000fdc00000e0000 */
[----:B------:R-:W3:Y:S01]  /*0f40*/  LDCU UR5, c[0x0][UR5+0x2b0] ;  /* 0x00005600050577ac */ /* 0x000ee20008000800 */
[----:B------:R-:W-:Y:S01]  /*0f50*/  UISETP.NE.AND UP2, UPT, UR10, 0x2, UPT ;  /* 0x000000020a00788c */ /* 0x000fe2000bf45270 */
[----:B------:R-:W2:Y:S01]  /*0f60*/  LDC R13, c[0x0][0xb24] ;  /* 0x0002c900ff0d7b82 */ /* 0x000ea20000000800 */
[----:B------:R-:W-:-:S05]  /*0f70*/  CS2R.32 R2, SR_CgaSize ;  /* 0x0000000000027805 */ /* 0x000fca0000008a00 */
[----:B------:R-:W-:-:S06]  /*0f80*/  IMAD R2, R2, -0xa0, RZ ;  /* 0xffffff6002027824 */ /* 0x000fcc00078e02ff */
[----:B------:R-:W3:Y:S08]  /*0f90*/  LDC R2, c[0x0][R2+0x2a0] ;  /* 0x0000a80002027b82 */ /* 0x000ef00000000800 */
[----:B------:R-:W3:Y:S01]  /*0fa0*/  LDC R22, c[0x0][0xb24] ;  /* 0x0002c900ff167b82 */ /* 0x000ee20000000800 */
[----:B-1----:R-:W-:-:S07]  /*0fb0*/  I2FP.F32.U32 R31, R48 ;  /* 0x00000030001f7245 */ /* 0x002fce0000201000 */
[----:B------:R-:W1:Y:S01]  /*0fc0*/  S2UR UR60, SR_CTAID.Z ;  /* 0x00000000003c79c3 */ /* 0x000e620000002700 */
[----:B--2---:R-:W-:Y:S01]  /*0fd0*/  ISETP.GE.AND P0, PT, R13, 0x1, PT ;  /* 0x000000010d00780c */ /* 0x004fe20003f06270 */
[----:B----4-:R-:W-:Y:S01]  /*0fe0*/  IMAD.MOV.U32 R47, RZ, RZ, R9 ;  /* 0x000000ffff2f7224 */ /* 0x010fe200078e0009 */
[----:B------:R-:W-:Y:S01]  /*0ff0*/  I2FP.F32.U32 R46, R9 ;  /* 0x00000009002e7245 */ /* 0x000fe20000201000 */
[----:B------:R-:W-:Y:S01]  /*1000*/  FMUL R31, R31, UR4 ;  /* 0x000000041f1f7c20 */ /* 0x000fe20008400000 */
[----:B------:R-:W2:Y:S03]  /*1010*/  LDCU UR4, c[0x0][0xb30] ;  /* 0x00016600ff0477ac */ /* 0x000ea60008000800 */
[----:B---3--:R-:W-:Y:S02]  /*1020*/  FMUL R46, R46, UR5 ;  /* 0x000000052e2e7c20 */ /* 0x008fe40008400000 */
[----:B------:R-:W3:Y:S08]  /*1030*/  F2I.U32.TRUNC.NTZ R31, R31 ;  /* 0x0000001f001f7305 */ /* 0x000ef0000020f000 */
[----:B------:R-:W4:Y:S01]  /*1040*/  F2I.U32.TRUNC.NTZ R46, R46 ;  /* 0x0000002e002e7305 */ /* 0x000f22000020f000 */
[----:B--2---:R-:W-:Y:S01]  /*1050*/  UISETP.NE.AND UP3, UPT, UR4, 0x1, UPT ;  /* 0x000000010400788c */ /* 0x004fe2000bf65270 */
[----:B---3--:R-:W-:-:S05]  /*1060*/  IADD3 R31, PT, PT, -R31, RZ, RZ ;  /* 0x000000ff1f1f7210 */ /* 0x008fca0007ffe1ff */
[----:B------:R-:W-:Y:S01]  /*1070*/  IMAD R31, R0, R31, R48 ;  /* 0x0000001f001f7224 */ /* 0x000fe200078e0230 */
[----:B------:R-:W-:Y:S01]  /*1080*/  PRMT R0, RZ, 0x7610, R0 ;  /* 0x00007610ff007816 */ /* 0x000fe20000000000 */
[----:B----4-:R-:W-:-:S04]  /*1090*/  IMAD.MOV R46, RZ, RZ, -R46 ;  /* 0x000000ffff2e7224 */ /* 0x010fc800078e0a2e */
[----:B------:R-:W-:Y:S01]  /*10a0*/  IMAD R46, R2, R46, R9 ;  /* 0x0000002e022e7224 */ /* 0x000fe200078e0209 */
[----:B-1----:R-:W-:Y:S06]  /*10b0*/  BRA.U UP4, `(.L_x_17) ;  /* 0x0000000104247547 */ /* 0x002fec000b800000 */
[----:B------:R-:W-:Y:S01]  /*10c0*/  ISETP.NE.AND P1, PT, R31, RZ, PT ;  /* 0x000000ff1f00720c */ /* 0x000fe20003f25270 */
[----:B------:R-:W-:Y:S01]  /*10d0*/  IMAD.MOV.U32 R0, RZ, RZ, 0x3 ;  /* 0x00000003ff007424 */ /* 0x000fe200078e00ff */
[C---:B------:R-:W-:Y:S02]  /*10e0*/  LOP3.LUT R2, R46.reuse, 0xfffffffe, RZ, 0xc0, !PT ;  /* 0xfffffffe2e027812 */ /* 0x040fe400078ec0ff */
[----:B------:R-:W-:Y:S02]  /*10f0*/  ISETP.LT.U32.OR P1, PT, R46, 0x2, !P1 ;  /* 0x000000022e00780c */ /* 0x000fe40004f21470 */
[----:B------:R-:W-:Y:S02]  /*1100*/  SHF.L.U32 R0, R0, R2, RZ ;  /* 0x0000000200007219 */ /* 0x000fe400000006ff */
[----:B------:R-:W-:Y:S02]  /*1110*/  SEL R4, RZ, 0x1, !P1 ;  /* 0x00000001ff047807 */ /* 0x000fe40004800000 */
[----:B------:R-:W-:-:S05]  /*1120*/  SEL R3, RZ, 0x2, !P1 ;  /* 0x00000002ff037807 */ /* 0x000fca0004800000 */
[----:B------:R-:W-:-:S05]  /*1130*/  IMAD.IADD R3, R4, 0x1, R3 ;  /* 0x0000000104037824 */ /* 0x000fca00078e0203 */
[----:B------:R-:W-:Y:S02]  /*1140*/  PRMT R8, R3, 0x7610, R8 ;  /* 0x0000761003087816 */ /* 0x000fe40000000008 */
.L_x_17:
[----:B------:R-:W-:Y:S05]  /*1150*/  @!P0 BRA `(.L_x_18) ;  /* 0x0000000000b88947 */ /* 0x000fea0003800000 */
[----:B------:R-:W1:Y:S01]  /*1160*/  LDC.64 R4, c[0x0][0xb18] ;  /* 0x0002c600ff047b82 */ /* 0x000e620000000a00 */
[----:B------:R-:W-:-:S07]  /*1170*/  ISETP.NE.AND P0, PT, R13, 0x1, PT ;  /* 0x000000010d00780c */ /* 0x000fce0003f05270 */
[----:B------:R-:W2:Y:S08]  /*1180*/  LDC R47, c[0x0][0xb0c] ;  /* 0x0002c300ff2f7b82 */ /* 0x000eb00000000800 */
[----:B------:R-:W3:Y:S08]  /*1190*/  LDC R16, c[0x0][0x370] ;  /* 0x0000dc00ff107b82 */ /* 0x000ef00000000800 */
[----:B------:R-:W4:Y:S01]  /*11a0*/  LDC R15, c[0x0][0x374] ;  /* 0x0000dd00ff0f7b82 */ /* 0x000f220000000800 */
[----:B-1----:R-:W-:-:S07]  /*11b0*/  ISETP.NE.AND P1, PT, R4, 0x1, PT ;  /* 0x000000010400780c */ /* 0x002fce0003f25270 */
[----:B------:R-:W3:Y:S01]  /*11c0*/  LDC.64 R6, c[0x0][0xb10] ;  /* 0x0002c400ff067b82 */ /* 0x000ee20000000a00 */
[----:B--2---:R-:W-:-:S07]  /*11d0*/  ISETP.NE.AND P2, PT, R47, 0x1, PT ;  /* 0x000000012f00780c */ /* 0x004fce0003f45270 */
[----:B------:R-:W1:Y:S08]  /*11e0*/  LDC R14, c[0x0][0xb20] ;  /* 0x0002c800ff0e7b82 */ /* 0x000e700000000800 */
[----:B------:R-:W2:Y:S01]  /*11f0*/  LDC.64 R2, c[0x0][0xb28] ;  /* 0x0002ca00ff027b82 */ /* 0x000ea20000000a00 */
[----:B----4-:R-:W-:-:S04]  /*1200*/  IMAD.HI.U32 R17, R15, R5, RZ ;  /* 0x000000050f117227 */ /* 0x010fc800078e00ff */
[----:B------:R-:W-:-:S04]  /*1210*/  IMAD.HI.U32 R5, R48, R5, RZ ;  /* 0x0000000530057227 */ /* 0x000fc800078e00ff */
[----:B---3--:R-:W-:-:S05]  /*1220*/  IMAD.HI.U32 R18, R16, R6, RZ ;  /* 0x0000000610127227 */ /* 0x008fca00078e00ff */
[-C--:B------:R-:W-:Y:S01]  /*1230*/  @P2 SHF.R.U32.HI R16, RZ, R7.reuse, R18 ;  /* 0x00000007ff102219 */ /* 0x080fe20000011612 */
[----:B------:R-:W-:Y:S01]  /*1240*/  IMAD.HI.U32 R18, R9, R6, RZ ;  /* 0x0000000609127227 */ /* 0x000fe200078e00ff */
[-C--:B-1----:R-:W-:Y:S02]  /*1250*/  @P1 SHF.R.U32.HI R15, RZ, R14.reuse, R17 ;  /* 0x0000000eff0f1219 */ /* 0x082fe40000011611 */
[----:B------:R-:W-:Y:S02]  /*1260*/  SHF.R.U32.HI R5, RZ, R14, R5 ;  /* 0x0000000eff057219 */ /* 0x000fe40000011605 */
[----:B------:R-:W-:Y:S02]  /*1270*/  SHF.R.U32.HI R18, RZ, R7, R18 ;  /* 0x00000007ff127219 */ /* 0x000fe40000011612 */
[----:B------:R-:W-:Y:S01]  /*1280*/  SEL R5, R48, R5, !P1 ;  /* 0x0000000530057207 */ /* 0x000fe20004800000 */
[----:B--2---:R-:W-:Y:S01]  /*1290*/  IMAD.HI.U32 R17, R15, R2, RZ ;  /* 0x000000020f117227 */ /* 0x004fe200078e00ff */
[----:B------:R-:W-:-:S03]  /*12a0*/  SEL R18, R9, R18, !P2 ;  /* 0x0000001209127207 */ /* 0x000fc60005000000 */
[----:B------:R-:W-:Y:S01]  /*12b0*/  IMAD.HI.U32 R6, R16, R2, RZ ;  /* 0x0000000210067227 */ /* 0x000fe200078e00ff */
[----:B------:R-:W-:-:S04]  /*12c0*/  @P0 SHF.R.U32.HI R15, RZ, R3, R17 ;  /* 0x00000003ff0f0219 */ /* 0x000fc80000011611 */
[----:B------:R-:W-:Y:S01]  /*12d0*/  @P0 SHF.R.U32.HI R16, RZ, R3, R6 ;  /* 0x00000003ff100219 */ /* 0x000fe20000011606 */
[----:B------:R-:W-:-:S04]  /*12e0*/  IMAD R15, R15, R13, RZ ;  /* 0x0000000d0f0f7224 */ /* 0x000fc800078e02ff */
[----:B------:R-:W-:Y:S01]  /*12f0*/  IMAD R6, R16, R13, RZ ;  /* 0x0000000d10067224 */ /* 0x000fe200078e02ff */
[----:B------:R-:W-:-:S04]  /*1300*/  ISETP.GE.AND P1, PT, R5, R15, PT ;  /* 0x0000000f0500720c */ /* 0x000fc80003f26270 */
[----:B------:R-:W-:Y:S01]  /*1310*/  ISETP.GE.OR P1, PT, R18, R6, P1 ;  /* 0x000000061200720c */ /* 0x000fe20000f26670 */
[----:B------:R-:W-:-:S05]  /*1320*/  IMAD.HI.U32 R6, R5, R2, RZ ;  /* 0x0000000205067227 */ /* 0x000fca00078e00ff */
[----:B------:R-:W-:-:S04]  /*1330*/  SHF.R.U32.HI R6, RZ, R3, R6 ;  /* 0x00000003ff067219 */ /* 0x000fc80000011606 */
[----:B------:R-:W-:-:S03]  /*1340*/  SEL R6, R5, R6, !P0 ;  /* 0x0000000605067207 */ /* 0x000fc60004000000 */
[----:B------:R-:W-:Y:S01]  /*1350*/  @!P1 IMAD.HI.U32 R7, R18, R2, RZ ;  /* 0x0000000212079227 */ /* 0x000fe200078e00ff */
[----:B------:R-:W-:-:S04]  /*1360*/  IADD3 R2, PT, PT, -R6, RZ, RZ ;  /* 0x000000ff06027210 */ /* 0x000fc80007ffe1ff */
[----:B------:R-:W-:Y:S01]  /*1370*/  @!P1 SHF.R.U32.HI R3, RZ, R3, R7 ;  /* 0x00000003ff039219 */ /* 0x000fe20000011607 */
[----:B------:R-:W-:Y:S01]  /*1380*/  IMAD R2, R13, R2, R5 ;  /* 0x000000020d027224 */ /* 0x000fe200078e0205 */
[----:B------:R-:W-:Y:S02]  /*1390*/  IADD3 R7, PT, PT, -R5, RZ, RZ ;  /* 0x000000ff05077210 */ /* 0x000fe40007ffe1ff */
[----:B------:R-:W-:-:S03]  /*13a0*/  @!P1 SEL R3, R18, R3, !P0 ;  /* 0x0000000312039207 */ /* 0x000fc60004000000 */
[----:B------:R-:W-:Y:S02]  /*13b0*/  IMAD R7, R4, R7, R48 ;  /* 0x0000000704077224 */ /* 0x000fe400078e0230 */
[--C-:B------:R-:W-:Y:S02]  /*13c0*/  @!P1 IMAD.IADD R6, R6, 0x1, -R3.reuse ;  /* 0x0000000106069824 */ /* 0x100fe400078e0a03 */
[----:B------:R-:W-:Y:S01]  /*13d0*/  @!P1 IMAD R3, R2, R16, R3 ;  /* 0x0000001002039224 */ /* 0x000fe200078e0203 */
[----:B------:R-:W-:Y:S01]  /*13e0*/  IADD3 R2, PT, PT, -R18, RZ, RZ ;  /* 0x000000ff12027210 */ /* 0x000fe20007ffe1ff */
[----:B------:R-:W-:Y:S02]  /*13f0*/  @!P1 IMAD R5, R6, R13, R18 ;  /* 0x0000000d06059224 */ /* 0x000fe400078e0212 */
[----:B------:R-:W-:Y:S02]  /*1400*/  @!P1 IMAD.MOV.U32 R18, RZ, RZ, R3 ;  /* 0x000000ffff129224 */ /* 0x000fe400078e0003 */
[----:B------:R-:W-:-:S02]  /*1410*/  IMAD R2, R47, R2, R9 ;  /* 0x000000022f027224 */ /* 0x000fc400078e0209 */
[----:B------:R-:W-:Y:S02]  /*1420*/  IMAD R48, R5, R4, R7 ;  /* 0x0000000405307224 */ /* 0x000fe400078e0207 */
[----:B------:R-:W-:Y:S02]  /*1430*/  IMAD R47, R18, R47, R2 ;  /* 0x0000002f122f7224 */ /* 0x000fe400078e0202 */
.L_x_18:
[----:B------:R-:W-:Y:S05]  /*1440*/  BRA.U UP3, `(.L_x_19) ;  /* 0x0000000103407547 */ /* 0x000fea000b800000 */
[----:B------:R-:W1:Y:S08]  /*1450*/  LDC.64 R4, c[0x0][0xb10] ;  /* 0x0002c400ff047b82 */ /* 0x000e700000000a00 */
[----:B------:R-:W2:Y:S08]  /*1460*/  LDC.64 R2, c[0x0][0xb18] ;  /* 0x0002c600ff027b82 */ /* 0x000eb00000000a00 */
[----:B------:R-:W3:Y:S08]  /*1470*/  LDC R6, c[0x0][0xb20] ;  /* 0x0002c800ff067b82 */ /* 0x000ef00000000800 */
[----:B------:R-:W4:Y:S01]  /*1480*/  LDC R7, c[0x0][0xb0c] ;  /* 0x0002c300ff077b82 */ /* 0x000f220000000800 */
[----:B-1----:R-:W-:-:S05]  /*1490*/  IMAD.HI.U32 R4, R47, R4, RZ ;  /* 0x000000042f047227 */ /* 0x002fca00078e00ff */
[----:B------:R-:W-:Y:S01]  /*14a0*/  SHF.R.U32.HI R4, RZ, R5, R4 ;  /* 0x00000005ff047219 */ /* 0x000fe20000011604 */
[----:B--2---:R-:W-:Y:S01]  /*14b0*/  IMAD.HI.U32 R3, R48, R3, RZ ;  /* 0x0000000330037227 */ /* 0x004fe200078e00ff */
[----:B------:R-:W-:-:S04]  /*14c0*/  ISETP.NE.AND P0, PT, R2, 0x1, PT ;  /* 0x000000010200780c */ /* 0x000fc80003f05270 */
[----:B---3--:R-:W-:-:S04]  /*14d0*/  SHF.R.U32.HI R3, RZ, R6, R3 ;  /* 0x00000006ff037219 */ /* 0x008fc80000011603 */
[----:B------:R-:W-:Y:S02]  /*14e0*/  SEL R3, R48, R3, !P0 ;  /* 0x0000000330037207 */ /* 0x000fe40004000000 */
[----:B----4-:R-:W-:-:S04]  /*14f0*/  ISETP.NE.AND P1, PT, R7, 0x1, PT ;  /* 0x000000010700780c */ /* 0x010fc80003f25270 */
[----:B------:R-:W-:-:S05]  /*1500*/  SEL R5, R47, R4, !P1 ;  /* 0x000000042f057207 */ /* 0x000fca0004800000 */
[----:B------:R-:W-:Y:S02]  /*1510*/  IMAD.IADD R4, R3, 0x1, -R5 ;  /* 0x0000000103047824 */ /* 0x000fe400078e0a05 */
[----:B------:R-:W-:Y:S02]  /*1520*/  IMAD.IADD R3, R5, 0x1, -R3 ;  /* 0x0000000105037824 */ /* 0x000fe400078e0a03 */
[----:B------:R-:W-:Y:S02]  /*1530*/  IMAD R47, R4, R7, R47 ;  /* 0x00000007042f7224 */ /* 0x000fe400078e022f */
[----:B------:R-:W-:Y:S02]  /*1540*/  IMAD R48, R3, R2, R48 ;  /* 0x0000000203307224 */ /* 0x000fe400078e0230 */
.L_x_19:
[----:B------:R-:W-:Y:S05]  /*1550*/  BRA.U !UP1, `(.L_x_20) ;  /* 0x00000001090c7547 */ /* 0x000fea000b800000 */
[----:B------:R-:W-:Y:S01]  /*1560*/  UCGABAR_WAIT ;  /* 0x0000000000007dc7 */ /* 0x000fe20008000000 */
[----:B------:R-:W-:Y:S01]  /*1570*/  CCTL.IVALL ;  /* 0x00000000ff00798f */ /* 0x000fe20002000000 */
[----:B------:R-:W-:Y:S05]  /*1580*/  BRA `(.L_x_21) ;  /* 0x0000000000047947 */ /* 0x000fea0003800000 */
.L_x_20:
[----:B------:R-:W-:Y:S06]  /*1590*/  BAR.SYNC.DEFER_BLOCKING 0x0 ;  /* 0x0000000000007b1d */ /* 0x000fec0000010000 */
.L_x_21:
[----:B------:R-:W-:Y:S05]  /*15a0*/  BRA.U UP2, `(.L_x_22) ;  /* 0x0000001902247547 */ /* 0x000fea000b800000 */
[----:B------:R-:W1:Y:S01]  /*15b0*/  LDCU UR6, c[0x0][0x38c] ;  /* 0x00007180ff0677ac */ /* 0x000e620008000800 */
[----:B------:R-:W2:Y:S01]  /*15c0*/  LDC R8, c[0x0][0x370] ;  /* 0x0000dc00ff087b82 */ /* 0x000ea20000000800 */
[C---:B------:R-:W-:Y:S01]  /*15d0*/  IMAD.SHL.U32 R17, R9.reuse, 0x8, RZ ;  /* 0x0000000809117824 */ /* 0x040fe200078e00ff */
[----:B------:R-:W-:Y:S01]  /*15e0*/  PLOP3.LUT P1, PT, PT, PT, UP5, 0x80, 0x8 ;  /* 0x000000000008781c */ /* 0x000fe20003f2f058 */
[----:B------:R-:W-:Y:S01]  /*15f0*/  UISETP.NE.AND UP1, UPT, UR10, URZ, UPT ;  /* 0x000000ff0a00728c */ /* 0x000fe2000bf25270 */
[----:B------:R-:W-:Y:S01]  /*1600*/  ISETP.NE.AND P4, PT, R10, RZ, P5 ;  /* 0x000000ff0a00720c */ /* 0x000fe20002f85270 */
[----:B------:R-:W-:Y:S01]  /*1610*/  IMAD.SHL.U32 R16, R9, 0x40, RZ ;  /* 0x0000004009107824 */ /* 0x000fe200078e00ff */
[----:B------:R-:W-:Y:S01]  /*1620*/  PLOP3.LUT P1, PT, P1, PT, PT, 0x8, 0x80 ;  /* 0x000000000080781c */ /* 0x000fe20000f2e170 */
[----:B------:R-:W-:Y:S01]  /*1630*/  IMAD.MOV.U32 R15, RZ, RZ, 0x1 ;  /* 0x00000001ff0f7424 */ /* 0x000fe200078e00ff */
[----:B------:R-:W3:Y:S01]  /*1640*/  LDC R0, c[0x0][0x374] ;  /* 0x0000dd00ff007b82 */ /* 0x000ee20000000800 */
[----:B------:R-:W-:Y:S01]  /*1650*/  IMAD.MOV.U32 R14, RZ, RZ, RZ ;  /* 0x000000ffff0e7224 */ /* 0x000fe200078e00ff */
[----:B------:R-:W-:Y:S01]  /*1660*/  CS2R R12, SRZ ;  /* 0x00000000000c7805 */ /* 0x000fe2000001ff00 */
[----:B------:R-:W-:Y:S01]  /*1670*/  IMAD.MOV.U32 R11, RZ, RZ, 0x1 ;  /* 0x00000001ff0b7424 */ /* 0x000fe200078e00ff */
[----:B------:R-:W-:Y:S01]  /*1680*/  LOP3.LUT R17, R17, 0x8, RZ, 0xc0, !PT ;  /* 0x0000000811117812 */ /* 0x000fe200078ec0ff */
[----:B------:R-:W4:Y:S01]  /*1690*/  LDCU.64 UR38, c[0x0][0x348] ;  /* 0x00006900ff2677ac */ /* 0x000f220008000a00 */
[----:B-1----:R-:W-:-:S02]  /*16a0*/  UIADD3 UR5, UPT, UPT, UR6, 0xff, URZ ;  /* 0x000000ff06057890 */ /* 0x002fc4000fffe0ff */
[----:B------:R-:W-:Y:S02]  /*16b0*/  UIADD3 UR61, UPT, UPT, UR6, 0x1fe, URZ ;  /* 0x000001fe063d7890 */ /* 0x000fe4000fffe0ff */
[----:B------:R-:W-:Y:S02]  /*16c0*/  USHF.R.S32.HI UR4, URZ, 0x1f, UR5 ;  /* 0x0000001fff047899 */ /* 0x000fe40008011405 */
[----:B------:R-:W-:Y:S02]  /*16d0*/  USEL UR37, UR37, 0x2, UP1 ;  /* 0x0000000225257887 */ /* 0x000fe40008800000 */
[----:B------:R-:W-:Y:S01]  /*16e0*/  ULEA.HI UR4, UR4, UR5, URZ, 0x8 ;  /* 0x0000000504047291 */ /* 0x000fe2000f8f40ff */
[----:B------:R-:W-:-:S03]  /*16f0*/  UMOV UR23, URZ ;  /* 0x000000ff00177c82 */ /* 0x000fc60008000000 */
[----:B------:R-:W-:Y:S02]  /*1700*/  USHF.R.S32.HI UR53, URZ, 0x8, UR4 ;  /* 0x00000008ff357899 */ /* 0x000fe40008011404 */
[----:B------:R-:W-:Y:S02]  /*1710*/  UIADD3 UR4, UPT, UPT, UR6, -0x1, URZ ;  /* 0xffffffff06047890 */ /* 0x000fe4000fffe0ff */
[----:B------:R-:W-:Y:S02]  /*1720*/  UISETP.LT.U32.AND UP0, UPT, UR53, 0x6, UPT ;  /* 0x000000063500788c */ /* 0x000fe4000bf01070 */
[----:B------:R-:W-:Y:S02]  /*1730*/  UISETP.GE.U32.AND UP2, UPT, UR4, -0x1ff, UPT ;  /* 0xfffffe010400788c */ /* 0x000fe4000bf46070 */
[----:B------:R-:W-:-:S04]  /*1740*/  USEL UR47, UR53, 0x6, UP0 ;  /* 0x00000006352f7887 */ /* 0x000fc80008000000 */
[----:B------:R-:W-:Y:S02]  /*1750*/  UIADD3 UR4, UPT, UPT, UR47, -0x1, URZ ;  /* 0xffffffff2f047890 */ /* 0x000fe4000fffe0ff */
[----:B------:R-:W-:-:S03]  /*1760*/  UIADD3 UR55, UPT, UPT, UR53, -UR47, URZ ;  /* 0x8000002f35377290 */ /* 0x000fc6000fffe0ff */
[----:B------:R-:W-:-:S04]  /*1770*/  @UP2 UIADD3 UR4, UPT, UPT, UR47, URZ, URZ ;  /* 0x000000ff2f042290 */ /* 0x000fc8000fffe0ff */
[----:B------:R-:W-:Y:S02]  /*1780*/  UIADD3 UR45, UPT, UPT, UR4, 0x1, URZ ;  /* 0x00000001042d7890 */ /* 0x000fe4000fffe0ff */
[----:B--2-4-:R-:W-:-:S12]  /*1790*/  UIADD3 UR54, UPT, UPT, -UR4, URZ, URZ ;  /* 0x000000ff04367290 */ /* 0x014fd8000fffe1ff */
.L_x_46:
[----:B------:R-:W-:Y:S01]  /*17a0*/  UISETP.NE.AND UP0, UPT, UR46, URZ, UPT ;  /* 0x000000ff2e00728c */ /* 0x000fe2000bf05270 */
[----:B------:R-:W1:Y:S08]  /*17b0*/  S2UR UR46, SR_CgaCtaId ;  /* 0x00000000002e79c3 */ /* 0x000e700000008800 */
[----:B------:R-:W-:Y:S05]  /*17c0*/  BRA.U UP0, `(.L_x_23) ;  /* 0x0000000100347547 */ /* 0x000fea000b800000 */
[----:B------:R-:W2:Y:S01]  /*17d0*/  S2R R2, SR_CgaCtaId ;  /* 0x0000000000027919 */ /* 0x000ea20000008800 */
[----:B------:R-:W-:-:S04]  /*17e0*/  MOV R3, 0x400 ;  /* 0x0000040000037802 */ /* 0x000fc80000000f00 */
[----:B--2---:R-:W-:Y:S02]  /*17f0*/  LEA R2, R2, R3, 0x18 ;  /* 0x0000000302027211 */ /* 0x004fe400078ec0ff */
[----:B------:R-:W-:-:S03]  /*1800*/  SHF.L.U32 R3, R11, 0x1f, RZ ;  /* 0x0000001f0b037819 */ /* 0x000fc600000006ff */
[----:B------:R-:W-:-:S04]  /*1810*/  IMAD R2, R12, 0x8, R2 ;  /* 0x000000080c027824 */ /* 0x000fc800078e0202 */
[----:B------:R-:W2:Y:S02]  /*1820*/  SYNCS.PHASECHK.TRANS64.TRYWAIT P0, [R2+URZ+0x100], R3 ;  /* 0x00010003020075a7 */ /* 0x000ea400080011ff */
[----:B--2---:R-:W-:Y:S05]  /*1830*/  @!P0 BRA `(.L_x_24) ;  /* 0x0000005800388947 */ /* 0x004fea0003800000 */
.L_x_126:
[----:B------:R-:W-:Y:S01]  /*1840*/  VIADD R12, R12, 0x1 ;  /* 0x000000010c0c7836 */ /* 0x000fe20000000000 */
[----:B------:R2:W-:Y:S04]  /*1850*/  SYNCS.ARRIVE.TRANS64.A1T0 RZ, [R2+URZ+0xf0], RZ ;  /* 0x0000f0ff02ff79a7 */ /* 0x0005e800081000ff */
[----:B------:R-:W-:-:S04]  /*1860*/  ISETP.NE.AND P0, PT, R12, 0x2, PT ;  /* 0x000000020c00780c */ /* 0x000fc80003f05270 */
[----:B------:R-:W-:Y:S02]  /*1870*/  SEL R12, R12, RZ, P0 ;  /* 0x000000ff0c0c7207 */ /* 0x000fe40000000000 */
[----:B--2---:R-:W-:-:S04]  /*1880*/  SEL R2, RZ, 0x1, P0 ;  /* 0x00000001ff027807 */ /* 0x004fc80000000000 */
[----:B------:R-:W-:-:S07]  /*1890*/  LOP3.LUT R11, R11, R2, RZ, 0x3c, !PT ;  /* 0x000000020b0b7212 */ /* 0x000fce00078e3cff */
.L_x_23:
[----:B------:R-:W-:Y:S01]  /*18a0*/  UMOV UR21, 0x400 ;  /* 0x0000040000157882 */ /* 0x000fe20000000000 */
[----:B------:R-:W-:Y:S01]  /*18b0*/  SHF.L.U32 R2, R15, 0x1f, RZ ;  /* 0x0000001f0f027819 */ /* 0x000fe200000006ff */
[----:B-1----:R-:W-:Y:S01]  /*18c0*/  ULEA UR21, UR46, UR21, 0x18 ;  /* 0x000000152e157291 */ /* 0x002fe2000f8ec0ff */
[----:B------:R-:W-:Y:S01]  /*18d0*/  R2UR UR5, R48 ;  /* 0x00000000300572ca */ /* 0x000fe200000e0000 */
[----:B------:R-:W-:Y:S01]  /*18e0*/  UISETP.GE.U32.AND UP0, UPT, UR61, 0x1ff, UPT ;  /* 0x000001ff3d00788c */ /* 0x000fe2000bf06070 */
[----:B------:R-:W-:Y:S01]  /*18f0*/  R2UR UR59, R16 ;  /* 0x00000000103b72ca */ /* 0x000fe200000e0000 */
[----:B------:R-:W-:Y:S01]  /*1900*/  ULEA UR4, UR23, UR21, 0x3 ;  /* 0x0000001517047291 */ /* 0x000fe2000f8e18ff */
[----:B------:R-:W-:Y:S01]  /*1910*/  R2UR UR27, R17 ;  /* 0x00000000111b72ca */ /* 0x000fe200000e0000 */
[----:B------:R-:W-:-:S07]  /*1920*/  UMOV UR22, URZ ;  /* 0x000000ff00167c82 */ /* 0x000fce0008000000 */
[----:B------:R1:W2:Y:S05]  /*1930*/  SYNCS.PHASECHK.TRANS64.TRYWAIT P2, [UR4+0x30], R2 ;  /* 0x00003002ff0075a7 */ /* 0x0002aa0008041104 */
[----:B------:R-:W-:Y:S01]  /*1940*/  ULEA UR27, UR5, UR27, 0x4 ;  /* 0x0000001b051b7291 */ /* 0x000fe2000f8e20ff */
[----:B-1----:R-:W-:-:S05]  /*1950*/  LEA.HI R2, R47, R47, RZ, 0x1 ;  /* 0x0000002f2f027211 */ /* 0x002fca00078f08ff */
[----:B------:R-:W-:-:S05]  /*1960*/  IMAD.SHL.U32 R2, R2, 0x40, RZ ;  /* 0x0000004002027824 */ /* 0x000fca00078e00ff */
[----:B------:R-:W-:-:S04]  /*1970*/  LOP3.LUT R2, R2, 0xffffff80, RZ, 0xc0, !PT ;  /* 0xffffff8002027812 */ /* 0x000fc800078ec0ff */
[----:B------:R-:W-:-:S13]  /*1980*/  R2UR UR4, R2 ;  /* 0x00000000020472ca */ /* 0x000fda00000e0000 */
[----:B------:R-:W-:Y:S01]  /*1990*/  ULOP3.LUT UR59, UR4, 0x40, UR59, 0xf8, !UPT ;  /* 0x00000040043b7892 */ /* 0x000fe2000f8ef83b */
[----:B------:R-:W-:Y:S11]  /*19a0*/  BRA.U !UP0, `(.L_x_25) ;  /* 0x0000000508587547 */ /* 0x000ff6000b800000 */
[----:B------:R-:W-:Y:S01]  /*19b0*/  UMOV UR29, UR54 ;  /* 0x00000036001d7c82 */ /* 0x000fe20008000000 */
[----:B------:R-:W-:Y:S01]  /*19c0*/  UMOV UR6, UR23 ;  /* 0x0000001700067c82 */ /* 0x000fe20008000000 */
[----:B------:R-:W-:-:S05]  /*19d0*/  UMOV UR42, 0x80 ;  /* 0x00000080002a7882 */ /* 0x000fca0000000000 */
.L_x_33:
[----:B------:R-:W-:Y:S01]  /*19e0*/  ULEA UR7, UR6, UR21, 0x3 ;  /* 0x0000001506077291 */ /* 0x000fe2000f8e18ff */
[----:B--2---:R-:W-:Y:S01]  /*19f0*/  @P5 MOV R3, 0x12000 ;  /* 0x0001200000035802 */ /* 0x004fe20000000f00 */
[----:B-12-4-:R-:W-:Y:S10]  /*1a00*/  @P2 BRA `(.L_x_26) ;  /* 0x00000000000c2947 */ /* 0x016ff40003800000 */
[----:B------:R-:W-:-:S04]  /*1a10*/  SHF.L.U32 R4, R15, 0x1f, RZ ;  /* 0x0000001f0f047819 */ /* 0x000fc800000006ff */
[----:B------:R-:W1:Y:S02]  /*1a20*/  SYNCS.PHASECHK.TRANS64.TRYWAIT P0, [UR7+0x30], R4 ;  /* 0x00003004ff0075a7 */ /* 0x000e640008001107 */
[----:B-1----:R-:W-:Y:S05]  /*1a30*/  @!P0 BRA `(.L_x_27) ;  /* 0x0000005400cc8947 */ /* 0x002fea0003800000 */
.L_x_26:
[----:B------:R2:W-:Y:S01]  /*1a40*/  @P5 SYNCS.ARRIVE.TRANS64 RZ, [UR7], R3 ;  /* 0x00000003ffff59a7 */ /* 0x0005e20008000007 */
[----:B------:R-:W-:Y:S02]  /*1a50*/  ULOP3.LUT UR4, UR37, 0x2, URZ, 0xfc, !UPT ;  /* 0x0000000225047892 */ /* 0x000fe4000f8efcff */
[----:B------:R-:W-:Y:S02]  /*1a60*/  UIADD3 UR29, UPT, UPT, UR29, 0x1, URZ ;  /* 0x000000011d1d7890 */ /* 0x000fe4000fffe0ff */
[----:B------:R-:W-:Y:S02]  /*1a70*/  UISETP.NE.AND UP0, UPT, UR4, 0x2, UPT ;  /* 0x000000020400788c */ /* 0x000fe4000bf05270 */
[----:B------:R-:W-:-:S07]  /*1a80*/  UISETP.NE.AND UP2, UPT, UR29, 0x1, UPT ;  /* 0x000000011d00788c */ /* 0x000fce000bf45270 */
[----:B------:R-:W-:Y:S05]  /*1a90*/  BRA.U UP0, `(.L_x_28) ;  /* 0x0000000100047547 */ /* 0x000fea000b800000 */
[----:B------:R-:W-:Y:S05]  /*1aa0*/  BPT.TRAP 0x1 ;  /* 0x000000040000795c */ /* 0x000fea0000300000 */
.L_x_28:
[----:B------:R-:W-:Y:S04]  /*1ab0*/  BSSY.RECONVERGENT B0, `(.L_x_29) ;  /* 0x0000003000007945 */ /* 0x000fe80003800200 */
[----:B------:R-:W-:Y:S05]  /*1ac0*/  @!P4 BRA `(.L_x_30) ;  /* 0x000000000004c947 */ /* 0x000fea0003800000 */
[----:B------:R-:W-:Y:S05]  /*1ad0*/  BPT.TRAP 0x1 ;  /* 0x000000040000795c */ /* 0x000fea0000300000 */
.L_x_30:
[----:B------:R-:W-:Y:S05]  /*1ae0*/  BSYNC.RECONVERGENT B0 ;  /* 0x0000000000007941 */ /* 0x000fea0003800200 */
.L_x_29:
[----:B------:R-:W-:Y:S01]  /*1af0*/  UIADD3 UR4, UPT, UPT, UR6, 0x1, URZ ;  /* 0x0000000106047890 */ /* 0x000fe2000fffe0ff */
[----:B------:R-:W-:Y:S01]  /*1b00*/  BSSY.RECONVERGENT B0, `(.L_x_31) ;  /* 0x000003c000007945 */ /* 0x000fe20003800200 */
[----:B------:R-:W-:Y:S02]  /*1b10*/  ELECT P0, URZ, PT ;  /* 0x0000000000ff782f */ /* 0x000fe40003800000 */
[----:B------:R-:W-:-:S04]  /*1b20*/  UISETP.NE.AND UP0, UPT, UR4, 0x6, UPT ;  /* 0x000000060400788c */ /* 0x000fc8000bf05270 */
[----:B------:R-:W-:Y:S02]  /*1b30*/  USEL UR5, URZ, 0x1, UP0 ;  /* 0x00000001ff057887 */ /* 0x000fe40008000000 */
[----:B------:R-:W-:-:S04]  /*1b40*/  USEL UR23, UR4, URZ, UP0 ;  /* 0x000000ff04177287 */ /* 0x000fc80008000000 */
[----:B------:R-:W-:Y:S01]  /*1b50*/  ULEA UR4, UR23, UR21, 0x3 ;  /* 0x0000001517047291 */ /* 0x000fe2000f8e18ff */
[----:B------:R-:W-:-:S04]  /*1b60*/  LOP3.LUT R15, R15, UR5, RZ, 0x3c, !PT ;  /* 0x000000050f0f7c12 */ /* 0x000fc8000f8e3cff */
[----:B-1----:R-:W-:-:S04]  /*1b70*/  SHF.L.U32 R2, R15, 0x1f, RZ ;  /* 0x0000001f0f027819 */ /* 0x002fc800000006ff */
[----:B------:R1:W4:Y:S01]  /*1b80*/  SYNCS.PHASECHK.TRANS64.TRYWAIT P2, [UR4+0x30], R2 ;  /* 0x00003002ff0075a7 */ /* 0x0003220008041104 */
[----:B------:R-:W-:Y:S05]  /*1b90*/  @!P0 BRA `(.L_x_32) ;  /* 0x0000000000c88947 */ /* 0x000fea0003800000 */
[----:B------:R-:W-:Y:S02]  /*1ba0*/  ULEA UR32, UR6, UR21, 0xf ;  /* 0x0000001506207291 */ /* 0x000fe4000f8e78ff */
[----:B------:R-:W-:Y:S02]  /*1bb0*/  UIADD3 UR4, UP1, UPT, UR38, 0x80, URZ ;  /* 0x0000008026047890 */ /* 0x000fe4000ff3e0ff */
[----:B------:R-:W-:Y:S02]  /*1bc0*/  ULEA UR13, UR6, UR21, 0xc ;  /* 0x00000015060d7291 */ /* 0x000fe4000f8e60ff */
[----:B------:R-:W-:Y:S02]  /*1bd0*/  UIADD3 UR14, UP0, UPT, UR38, 0x180, URZ ;  /* 0x00000180260e7890 */ /* 0x000fe4000ff1e0ff */
[----:B------:R-:W-:Y:S02]  /*1be0*/  UIADD3 UR58, UPT, UPT, UR42, -0x80, URZ ;  /* 0xffffff802a3a7890 */ /* 0x000fe4000fffe0ff */
[----:B------:R-:W-:-:S02]  /*1bf0*/  ULOP3.LUT UR57, UR7, 0xfefffff8, URZ, 0xc0, !UPT ;  /* 0xfefffff807397892 */ /* 0x000fc4000f8ec0ff */
[----:B------:R-:W-:Y:S02]  /*1c00*/  UIADD3.X UR5, UPT, UPT, URZ, UR39, URZ, UP1, !UPT ;  /* 0x00000027ff057290 */ /* 0x000fe40008ffe4ff */
[----:B------:R-:W-:Y:S02]  /*1c10*/  UIADD3 UR56, UPT, UPT, UR32, 0x1300, URZ ;  /* 0x0000130020387890 */ /* 0x000fe4000fffe0ff */
[----:B------:R-:W-:Y:S02]  /*1c20*/  UIADD3 UR50, UPT, UPT, UR42, -0x40, URZ ;  /* 0xffffffc02a327890 */ /* 0x000fe4000fffe0ff */
[----:B------:R-:W-:Y:S02]  /*1c30*/  UIADD3 UR48, UPT, UPT, UR32, 0x3300, URZ ;  /* 0x0000330020307890 */ /* 0x000fe4000fffe0ff */
[----:B------:R-:W-:Y:S02]  /*1c40*/  UIADD3 UR40, UPT, UPT, UR32, 0x5300, URZ ;  /* 0x0000530020287890 */ /* 0x000fe4000fffe0ff */
[----:B------:R-:W-:-:S02]  /*1c50*/  UIADD3 UR34, UPT, UPT, UR42, 0x40, URZ ;  /* 0x000000402a227890 */ /* 0x000fc4000fffe0ff */
[----:B------:R-:W-:Y:S02]  /*1c60*/  UIADD3 UR32, UPT, UPT, UR32, 0x7300, URZ ;  /* 0x0000730020207890 */ /* 0x000fe4000fffe0ff */
[----:B------:R-:W-:Y:S02]  /*1c70*/  UIADD3.X UR15, UPT, UPT, URZ, UR39, URZ, UP0, !UPT ;  /* 0x00000027ff0f7290 */ /* 0x000fe400087fe4ff */
[----:B------:R-:W-:Y:S02]  /*1c80*/  UIADD3 UR24, UPT, UPT, UR13, 0x31300, URZ ;  /* 0x000313000d187890 */ /* 0x000fe4000fffe0ff */
[----:B------:R-:W-:Y:S01]  /*1c90*/  UIADD3 UR8, UPT, UPT, UR13, 0x31700, URZ ;  /* 0x000317000d087890 */ /* 0x000fe2000fffe0ff */
[----:B------:R-:W-:Y:S01]  /*1ca0*/  UMOV UR30, 0x0 ;  /* 0x00000000001e7882 */ /* 0x000fe20000000000 */
[----:B------:R-:W-:Y:S01]  /*1cb0*/  UMOV UR31, 0x10000000 ;  /* 0x10000000001f7882 */ /* 0x000fe20000000000 */
[----:B------:R-:W-:Y:S01]  /*1cc0*/  UMOV UR51, UR59 ;  /* 0x0000003b00337c82 */ /* 0x000fe20008000000 */
[----:B------:R-:W-:Y:S01]  /*1cd0*/  UMOV UR52, UR60 ;  /* 0x0000003c00347c82 */ /* 0x000fe20008000000 */
[----:B------:R-:W-:Y:S01]  /*1ce0*/  UMOV UR49, UR57 ;  /* 0x0000003900317c82 */ /* 0x000fe20008000000 */
[----:B------:R-:W-:Y:S01]  /*1cf0*/  UMOV UR43, UR59 ;  /* 0x0000003b002b7c82 */ /* 0x000fe20008000000 */
[----:B------:R-:W-:Y:S01]  /*1d00*/  UMOV UR44, UR60 ;  /* 0x0000003c002c7c82 */ /* 0x000fe20008000000 */
[----:B------:R-:W-:Y:S01]  /*1d10*/  UMOV UR41, UR57 ;  /* 0x0000003900297c82 */ /* 0x000fe20008000000 */
[----:B------:R-:W-:Y:S01]  /*1d20*/  UTMALDG.3D.2CTA [UR56], [UR4], desc[UR30] ;  /* 0x00001e38040075b4 */ /* 0x000fe20008211000 */
[----:B------:R-:W-:Y:S01]  /*1d30*/  UMOV UR35, UR59 ;  /* 0x0000003b00237c82 */ /* 0x000fe20008000000 */
        /* <DEDUP_REMOVED lines=10> */
[----:B------:R-:W-:Y:S01]  /*1de0*/  UIADD3 UR16, UPT, UPT, UR13, 0x31b00, URZ ;  /* 0x00031b000d107890 */ /* 0x000fe2000fffe0ff */
[----:B------:R-:W-:Y:S01]  /*1df0*/  UMOV UR18, UR42 ;  /* 0x0000002a00127c82 */ /* 0x000fe20008000000 */
[----:B------:R-:W-:Y:S01]  /*1e00*/  UMOV UR19, UR27 ;  /* 0x0000001b00137c82 */ /* 0x000fe20008000000 */
[----:B------:R-:W-:Y:S01]  /*1e10*/  UTMALDG.3D.2CTA [UR40], [UR4], desc[UR30] ;  /* 0x00001e28040075b4 */ /* 0x000fe20008211000 */
[----:B------:R-:W-:Y:S01]  /*1e20*/  UMOV UR20, UR60 ;  /* 0x0000003c00147c82 */ /* 0x000fe20008000000 */
[----:B------:R-:W-:Y:S01]  /*1e30*/  UMOV UR17, UR57 ;  /* 0x0000003900117c82 */ /* 0x000fe20008000000 */
[----:B------:R-:W-:Y:S01]  /*1e40*/  UTMALDG.3D.2CTA [UR32], [UR4], desc[UR30] ;  /* 0x00001e20040075b4 */ /* 0x000fe20008211000 */
[----:B------:R-:W-:Y:S01]  /*1e50*/  UTMALDG.3D.2CTA [UR24], [UR14], desc[UR30] ;  /* 0x00001e180e0075b4 */ /* 0x000fe20008211000 */
[----:B------:R2:W-:Y:S01]  /*1e60*/  UTMALDG.3D.2CTA [UR8], [UR14], desc[UR30] ;  /* 0x00001e080e0075b4 */ /* 0x0005e20008211000 */
[----:B------:R1:W-:Y:S01]  /*1e70*/  UTMALDG.3D.2CTA [UR16], [UR14], desc[UR30] ;  /* 0x00001e100e0075b4 */ /* 0x0003e20008211000 */
[----:B--2---:R-:W-:Y:S01]  /*1e80*/  UIADD3 UR8, UPT, UPT, UR13, 0x31f00, URZ ;  /* 0x00031f000d087890 */ /* 0x004fe2000fffe0ff */
[----:B------:R-:W-:-:S08]  /*1e90*/  UMOV UR10, UR34 ;  /* 0x00000022000a7c82 */ /* 0x000fd00008000000 */
[----:B------:R1:W-:Y:S02]  /*1ea0*/  UTMALDG.3D.2CTA [UR8], [UR14], desc[UR30] ;  /* 0x00001e080e0075b4 */ /* 0x0003e40008211000 */
[----:B-1----:R-:W-:Y:S01]  /*1eb0*/  NOP ;  /* 0x0000000000007918 */ /* 0x002fe20000000000 */
.L_x_32:
[----:B------:R-:W-:Y:S05]  /*1ec0*/  BSYNC.RECONVERGENT B0 ;  /* 0x0000000000007941 */ /* 0x000fea0003800200 */
.L_x_31:
[----:B------:R-:W-:Y:S01]  /*1ed0*/  UIADD3 UR42, UPT, UPT, UR42, 0x100, URZ ;  /* 0x000001002a2a7890 */ /* 0x000fe2000fffe0ff */
[----:B------:R-:W-:Y:S01]  /*1ee0*/  UMOV UR6, UR23 ;  /* 0x0000001700067c82 */ /* 0x000fe20008000000 */
[----:B------:R-:W-:Y:S01]  /*1ef0*/  UMOV UR22, UR45 ;  /* 0x0000002d00167c82 */ /* 0x000fe20008000000 */
[----:B------:R-:W-:Y:S09]  /*1f00*/  BRA.U UP2, `(.L_x_33) ;  /* 0xfffffff902b47547 */ /* 0x000ff2000b83ffff */
.L_x_25:
[----:B------:R-:W-:Y:S01]  /*1f10*/  ULEA UR4, UR23, UR21, 0x3 ;  /* 0x0000001517047291 */ /* 0x000fe2000f8e18ff */
[----:B-1----:R-:W-:Y:S01]  /*1f20*/  SHF.L.U32 R2, R15, 0x1f, RZ ;  /* 0x0000001f0f027819 */ /* 0x002fe200000006ff */
[----:B------:R-:W-:Y:S01]  /*1f30*/  @!P1 SYNCS.ARRIVE.TRANS64.A1T0 RZ, [UR21+0x88], RZ ;  /* 0x000088ffffff99a7 */ /* 0x000fe20008100015 */
[----:B------:R-:W-:-:S06]  /*1f40*/  UISETP.GT.AND UP0, UPT, UR53, UR47, UPT ;  /* 0x0000002f3500728c */ /* 0x000fcc000bf04270 */
[----:B------:R1:W1:Y:S03]  /*1f50*/  SYNCS.PHASECHK.TRANS64.TRYWAIT P1, [UR4+0x30], R2 ;  /* 0x00003002ff0075a7 */ /* 0x0002660008021104 */
[----:B------:R-:W-:Y:S05]  /*1f60*/  BRA.U !UP0, `(.L_x_34) ;  /* 0x0000000508507547 */ /* 0x000fea000b800000 */
[----:B------:R-:W-:Y:S01]  /*1f70*/  UIADD3 UR29, UPT, UPT, UR55, UR22, URZ ;  /* 0x00000016371d7290 */ /* 0x000fe2000fffe0ff */
[----:B------:R-:W-:-:S11]  /*1f80*/  UMOV UR6, UR23 ;  /* 0x0000001700067c82 */ /* 0x000fd60008000000 */
.L_x_42:
[----:B------:R-:W-:Y:S01]  /*1f90*/  ULEA UR7, UR6, UR21, 0x3 ;  /* 0x0000001506077291 */ /* 0x000fe2000f8e18ff */
[----:B--2---:R-:W-:Y:S01]  /*1fa0*/  @P5 MOV R3, 0x12000 ;  /* 0x0001200000035802 */ /* 0x004fe20000000f00 */
[----:B-1----:R-:W-:Y:S10]  /*1fb0*/  @P1 BRA `(.L_x_35) ;  /* 0x00000000000c1947 */ /* 0x002ff40003800000 */
[----:B------:R-:W-:-:S04]  /*1fc0*/  SHF.L.U32 R4, R15, 0x1f, RZ ;  /* 0x0000001f0f047819 */ /* 0x000fc800000006ff */
[----:B------:R-:W1:Y:S02]  /*1fd0*/  SYNCS.PHASECHK.TRANS64.TRYWAIT P0, [UR7+0x30], R4 ;  /* 0x00003004ff0075a7 */ /* 0x000e640008001107 */
[----:B-1----:R-:W-:Y:S05]  /*1fe0*/  @!P0 BRA `(.L_x_36) ;  /* 0x0000005000788947 */ /* 0x002fea0003800000 */
.L_x_35:
[----:B------:R2:W-:Y:S01]  /*1ff0*/  @P5 SYNCS.ARRIVE.TRANS64 RZ, [UR7], R3 ;  /* 0x00000003ffff59a7 */ /* 0x0005e20008000007 */
[----:B------:R-:W-:-:S04]  /*2000*/  ULOP3.LUT UR4, UR37, 0x2, URZ, 0xfc, !UPT ;  /* 0x0000000225047892 */ /* 0x000fc8000f8efcff */
[----:B------:R-:W-:-:S09]  /*2010*/  UISETP.NE.AND UP0, UPT, UR4, 0x2, UPT ;  /* 0x000000020400788c */ /* 0x000fd2000bf05270 */
[----:B------:R-:W-:Y:S05]  /*2020*/  BRA.U UP0, `(.L_x_37) ;  /* 0x0000000100047547 */ /* 0x000fea000b800000 */
[----:B------:R-:W-:Y:S05]  /*2030*/  BPT.TRAP 0x1 ;  /* 0x000000040000795c */ /* 0x000fea0000300000 */
.L_x_37:
[----:B------:R-:W-:Y:S04]  /*2040*/  BSSY.RECONVERGENT B0, `(.L_x_38) ;  /* 0x0000003000007945 */ /* 0x000fe80003800200 */
[----:B------:R-:W-:Y:S05]  /*2050*/  @!P4 BRA `(.L_x_39) ;  /* 0x000000000004c947 */ /* 0x000fea0003800000 */
[----:B------:R-:W-:Y:S05]  /*2060*/  BPT.TRAP 0x1 ;  /* 0x000000040000795c */ /* 0x000fea0000300000 */
.L_x_39:
[----:B------:R-:W-:Y:S05]  /*2070*/  BSYNC.RECONVERGENT B0 ;  /* 0x0000000000007941 */ /* 0x000fea0003800200 */
.L_x_38:
        /* <DEDUP_REMOVED lines=9> */
[----:B------:R1:W1:Y:S01]  /*2110*/  SYNCS.PHASECHK.TRANS64.TRYWAIT P1, [UR4+0x30], R2 ;  /* 0x00003002ff0075a7 */ /* 0x0002620008021104 */
[----:B------:R-:W-:Y:S05]  /*2120*/  @!P0 BRA `(.L_x_41) ;  /* 0x0000000000cc8947 */ /* 0x000fea0003800000 */
[----:B------:R-:W-:Y:S02]  /*2130*/  ULEA UR32, UR6, UR21, 0xf ;  /* 0x0000001506207291 */ /* 0x000fe4000f8e78ff */
[----:B------:R-:W-:Y:S02]  /*2140*/  UIADD3 UR4, UP1, UPT, UR38, 0x80, URZ ;  /* 0x0000008026047890 */ /* 0x000fe4000ff3e0ff */
[----:B------:R-:W-:Y:S02]  /*2150*/  USHF.L.U32 UR58, UR22, 0x8, URZ ;  /* 0x00000008163a7899 */ /* 0x000fe400080006ff */
[----:B------:R-:W-:Y:S02]  /*2160*/  ULEA UR13, UR6, UR21, 0xc ;  /* 0x00000015060d7291 */ /* 0x000fe4000f8e60ff */
[----:B------:R-:W-:Y:S02]  /*2170*/  UIADD3 UR14, UP0, UPT, UR38, 0x180, URZ ;  /* 0x00000180260e7890 */ /* 0x000fe4000ff1e0ff */
[----:B------:R-:W-:-:S02]  /*2180*/  ULOP3.LUT UR57, UR7, 0xfefffff8, URZ, 0xc0, !UPT ;  /* 0xfefffff807397892 */ /* 0x000fc4000f8ec0ff */
[----:B------:R-:W-:Y:S02]  /*2190*/  UIADD3.X UR5, UPT, UPT, URZ, UR39, URZ, UP1, !UPT ;  /* 0x00000027ff057290 */ /* 0x000fe40008ffe4ff */
[----:B------:R-:W-:Y:S02]  /*21a0*/  UIADD3 UR56, UPT, UPT, UR32, 0x1300, URZ ;  /* 0x0000130020387890 */ /* 0x000fe4000fffe0ff */
[----:B------:R-:W-:Y:S02]  /*21b0*/  UIADD3 UR50, UPT, UPT, UR58, 0x40, URZ ;  /* 0x000000403a327890 */ /* 0x000fe4000fffe0ff */
[----:B------:R-:W-:Y:S02]  /*21c0*/  UIADD3 UR48, UPT, UPT, UR32, 0x3300, URZ ;  /* 0x0000330020307890 */ /* 0x000fe4000fffe0ff */
[----:B------:R-:W-:Y:S02]  /*21d0*/  UIADD3 UR42, UPT, UPT, UR58, 0x80, URZ ;  /* 0x000000803a2a7890 */ /* 0x000fe4000fffe0ff */
[----:B------:R-:W-:-:S02]  /*21e0*/  UIADD3 UR40, UPT, UPT, UR32, 0x5300, URZ ;  /* 0x0000530020287890 */ /* 0x000fc4000fffe0ff */
[----:B------:R-:W-:Y:S02]  /*21f0*/  UIADD3 UR34, UPT, UPT, UR58, 0xc0, URZ ;  /* 0x000000c03a227890 */ /* 0x000fe4000fffe0ff */
        /* <DEDUP_REMOVED lines=37> */
[----:B--2---:R-:W-:Y:S01]  /*2450*/  NOP ;  /* 0x0000000000007918 */ /* 0x004fe20000000000 */
.L_x_41:
[----:B-1----:R-:W-:Y:S05]  /*2460*/  BSYNC.RECONVERGENT B0 ;  /* 0x0000000000007941 */ /* 0x002fea0003800200 */
.L_x_40:
[----:B------:R-:W-:Y:S01]  /*2470*/  UIADD3 UR22, UPT, UPT, UR22, 0x1, URZ ;  /* 0x0000000116167890 */ /* 0x000fe2000fffe0ff */
[----:B------:R-:W-:-:S03]  /*2480*/  UMOV UR6, UR23 ;  /* 0x0000001700067c82 */ /* 0x000fc60008000000 */
[----:B------:R-:W-:-:S09]  /*2490*/  UISETP.NE.AND UP0, UPT, UR22, UR29, UPT ;  /* 0x0000001d1600728c */ /* 0x000fd2000bf05270 */
[----:B------:R-:W-:Y:S05]  /*24a0*/  BRA.U UP0, `(.L_x_42) ;  /* 0xfffffff900b87547 */ /* 0x000fea000b83ffff */
.L_x_34:
[C---:B-1----:R-:W-:Y:S01]  /*24b0*/  LEA R2, R14.reuse, UR21, 0x3 ;  /* 0x000000150e027c11 */ /* 0x042fe2000f8e18ff */
[----:B------:R-:W-:Y:S01]  /*24c0*/  NOP ;  /* 0x0000000000007918 */ /* 0x000fe20000000000 */
[----:B--2---:R-:W-:Y:S02]  /*24d0*/  SHF.L.U32 R3, R13, 0x1f, RZ ;  /* 0x0000001f0d037819 */ /* 0x004fe400000006ff */
[----:B------:R-:W-:Y:S02]  /*24e0*/  LEA R4, R14, UR21, 0x4 ;  /* 0x000000150e047c11 */ /* 0x000fe4000f8e20ff */
[----:B------:R-:W1:Y:S02]  /*24f0*/  SYNCS.PHASECHK.TRANS64.TRYWAIT P0, [R2+URZ+0x90], R3 ;  /* 0x00009003020075a7 */ /* 0x000e6400080011ff */
[----:B-1----:R-:W-:Y:S05]  /*2500*/  @!P0 BRA `(.L_x_43) ;  /* 0x0000004c00488947 */ /* 0x002fea0003800000 */
.L_x_129:
[----:B------:R-:W4:Y:S01]  /*2510*/  LDS.128 R4, [R4+0x120] ;  /* 0x0001200004047984 */ /* 0x000f220000000c00 */
[----:B------:R-:W-:Y:S01]  /*2520*/  ISETP.GE.AND P0, PT, R22, 0x1, PT ;  /* 0x000000011600780c */ /* 0x000fe20003f06270 */
[----:B-1----:R-:W-:Y:S01]  /*2530*/  VIADD R2, R2, 0xa0 ;  /* 0x000000a002027836 */ /* 0x002fe20000000000 */
[----:B------:R-:W-:Y:S01]  /*2540*/  @!PT LDS RZ, [RZ] ;  /* 0x00000000fffff984 */ /* 0x000fe20000000800 */
[----:B------:R-:W-:Y:S01]  /*2550*/  @!PT LDS RZ, [RZ] ;  /* 0x00000000fffff984 */ /* 0x000fe20000000800 */
[----:B------:R-:W-:Y:S01]  /*2560*/  @!PT LDS RZ, [RZ] ;  /* 0x00000000fffff984 */ /* 0x000fe20000000800 */
[----:B------:R-:W-:Y:S01]  /*2570*/  @!PT LDS RZ, [RZ] ;  /* 0x00000000fffff984 */ /* 0x000fe20000000800 */
[----:B------:R1:W-:Y:S06]  /*2580*/  MEMBAR.ALL.CTA ;  /* 0x0000000000007992 */ /* 0x0003ec0000008000 */
[----:B-1----:R-:W1:Y:S01]  /*2590*/  FENCE.VIEW.ASYNC.S ;  /* 0x00000000000073c6 */ /* 0x002e620000000000 */
[----:B------:R-:W-:-:S04]  /*25a0*/  PRMT R2, RZ, 0x654, R2 ;  /* 0x00000654ff027816 */ /* 0x000fc80000000002 */
[----:B-1----:R1:W-:Y:S01]  /*25b0*/  SYNCS.ARRIVE.TRANS64.RED.A1T0 RZ, [R2+URZ], RZ ;  /* 0x000000ff02ff79a7 */ /* 0x0023e200081004ff */
[----:B----4-:R-:W-:-:S13]  /*25c0*/  LOP3.LUT P2, RZ, R6, 0x1, RZ, 0xc0, !PT ;  /* 0x0000000106ff7812 */ /* 0x010fda000784c0ff */
[----:B------:R-:W-:Y:S01]  /*25d0*/  @P2 SHF.R.U32.HI R3, RZ, 0x10, R5 ;  /* 0x00000010ff032819 */ /* 0x000fe20000011605 */
[----:B------:R-:W-:Y:S01]  /*25e0*/  VOTEU.ANY UP0, P2 ;  /* 0x0000000000ff7886 */ /* 0x000fe20001000100 */
[----:B------:R-:W-:Y:S02]  /*25f0*/  @P2 MOV R10, R4 ;  /* 0x00000004000a2202 */ /* 0x000fe40000000f00 */
[----:B------:R-:W-:Y:S02]  /*2600*/  @P2 R2UR.BROADCAST UR4, R3 ;  /* 0x00000000030422ca */ /* 0x000fe400008e0000 */
[----:B------:R-:W-:-:S11]  /*2610*/  @P2 LOP3.LUT R9, R5, 0xffff, RZ, 0xc0, !PT ;  /* 0x0000ffff05092812 */ /* 0x000fd600078ec0ff */
[----:B------:R-:W-:Y:S01]  /*2620*/  @UP0 UMOV UR60, UR4 ;  /* 0x00000004003c0c82 */ /* 0x000fe20008000000 */
[----:B-1----:R-:W-:Y:S05]  /*2630*/  @!P0 BRA `(.L_x_44) ;  /* 0x0000000000b88947 */ /* 0x002fea0003800000 */
[----:B------:R-:W3:Y:S01]  /*2640*/  LDC.64 R4, c[0x0][0xb18] ;  /* 0x0002c600ff047b82 */ /* 0x000ee20000000a00 */
[----:B------:R-:W-:-:S07]  /*2650*/  ISETP.NE.AND P3, PT, R22, 0x1, PT ;  /* 0x000000011600780c */ /* 0x000fce0003f65270 */
[----:B------:R-:W1:Y:S08]  /*2660*/  LDC.64 R6, c[0x0][0xb10] ;  /* 0x0002c400ff067b82 */ /* 0x000e700000000a00 */
[----:B------:R-:W2:Y:S08]  /*2670*/  LDC R18, c[0x0][0xb20] ;  /* 0x0002c800ff127b82 */ /* 0x000eb00000000800 */
[----:B------:R-:W4:Y:S01]  /*2680*/  LDC R19, c[0x0][0xb0c] ;  /* 0x0002c300ff137b82 */ /* 0x000f220000000800 */
[----:B---3--:R-:W-:Y:S01]  /*2690*/  IMAD.HI.U32 R21, R0, R5, RZ ;  /* 0x0000000500157227 */ /* 0x008fe200078e00ff */
[----:B------:R-:W-:-:S03]  /*26a0*/  ISETP.NE.AND P0, PT, R4, 0x1, PT ;  /* 0x000000010400780c */ /* 0x000fc60003f05270 */
[----:B------:R-:W-:-:S03]  /*26b0*/  IMAD.HI.U32 R5, R9, R5, RZ ;  /* 0x0000000509057227 */ /* 0x000fc600078e00ff */
[----:B------:R-:W3:Y:S01]  /*26c0*/  LDC.64 R2, c[0x0][0xb28] ;  /* 0x0002ca00ff027b82 */ /* 0x000ee20000000a00 */
[----:B-1----:R-:W-:-:S04]  /*26d0*/  IMAD.HI.U32 R23, R8, R6, RZ ;  /* 0x0000000608177227 */ /* 0x002fc800078e00ff */
[----:B------:R-:W-:Y:S01]  /*26e0*/  IMAD.HI.U32 R24, R10, R6, RZ ;  /* 0x000000060a187227 */ /* 0x000fe200078e00ff */
[----:B------:R-:W-:Y:S02]  /*26f0*/  SHF.R.U32.HI R23, RZ, R7, R23 ;  /* 0x00000007ff177219 */ /* 0x000fe40000011617 */
[-C--:B--2---:R-:W-:Y:S02]  /*2700*/  SHF.R.U32.HI R21, RZ, R18.reuse, R21 ;  /* 0x00000012ff157219 */ /* 0x084fe40000011615 */
[----:B------:R-:W-:Y:S02]  /*2710*/  SHF.R.U32.HI R5, RZ, R18, R5 ;  /* 0x00000012ff057219 */ /* 0x000fe40000011605 */
[----:B------:R-:W-:Y:S02]  /*2720*/  SEL R21, R0, R21, !P0 ;  /* 0x0000001500157207 */ /* 0x000fe40004000000 */
[----:B------:R-:W-:Y:S02]  /*2730*/  SHF.R.U32.HI R24, RZ, R7, R24 ;  /* 0x00000007ff187219 */ /* 0x000fe40000011618 */
[----:B----4-:R-:W-:-:S02]  /*2740*/  ISETP.NE.AND P1, PT, R19, 0x1, PT ;  /* 0x000000011300780c */ /* 0x010fc40003f25270 */
[----:B------:R-:W-:Y:S02]  /*2750*/  SEL R5, R9, R5, !P0 ;  /* 0x0000000509057207 */ /* 0x000fe40004000000 */
[----:B------:R-:W-:Y:S02]  /*2760*/  SEL R23, R8, R23, !P1 ;  /* 0x0000001708177207 */ /* 0x000fe40004800000 */
[----:B------:R-:W-:Y:S01]  /*2770*/  SEL R24, R10, R24, !P1 ;  /* 0x000000180a187207 */ /* 0x000fe20004800000 */
[----:B---3--:R-:W-:-:S04]  /*2780*/  IMAD.HI.U32 R20, R21, R2, RZ ;  /* 0x0000000215147227 */ /* 0x008fc800078e00ff */
        /* <DEDUP_REMOVED lines=10> */
[----:B------:R-:W-:-:S04]  /*2830*/  @!P0 IMAD.HI.U32 R7, R24, R2, RZ ;  /* 0x0000000218078227 */ /* 0x000fc800078e00ff */
[----:B------:R-:W-:Y:S01]  /*2840*/  IMAD.MOV R2, RZ, RZ, -R6 ;  /* 0x000000ffff027224 */ /* 0x000fe200078e0a06 */
[----:B------:R-:W-:Y:S02]  /*2850*/  @!P0 SHF.R.U32.HI R3, RZ, R3, R7 ;  /* 0x00000003ff038219 */ /* 0x000fe40000011607 */
[----:B------:R-:W-:Y:S01]  /*2860*/  IADD3 R7, PT, PT, -R5, RZ, RZ ;  /* 0x000000ff05077210 */ /* 0x000fe20007ffe1ff */
[----:B------:R-:W-:Y:S01]  /*2870*/  IMAD R2, R22, R2, R5 ;  /* 0x0000000216027224 */ /* 0x000fe200078e0205 */
        /* <DEDUP_REMOVED lines=10> */
.L_x_44:
[----:B------:R-:W1:Y:S02]  /*2920*/  LDCU UR4, c[0x0][0xb30] ;  /* 0x00016600ff0477ac */ /* 0x000e640008000800 */
[----:B-1----:R-:W-:-:S09]  /*2930*/  UISETP.NE.AND UP0, UPT, UR4, 0x1, UPT ;  /* 0x000000010400788c */ /* 0x002fd2000bf05270 */
[----:B------:R-:W-:Y:S05]  /*2940*/  BRA.U UP0, `(.L_x_45) ;  /* 0x0000000100407547 */ /* 0x000fea000b800000 */
[----:B------:R-:W1:Y:S08]  /*2950*/  LDC.64 R4, c[0x0][0xb10] ;  /* 0x0002c400ff047b82 */ /* 0x000e700000000a00 */
[----:B------:R-:W2:Y:S08]  /*2960*/  LDC.64 R2, c[0x0][0xb18] ;  /* 0x0002c600ff027b82 */ /* 0x000eb00000000a00 */
[----:B------:R-:W4:Y:S08]  /*2970*/  LDC R6, c[0x0][0xb20] ;  /* 0x0002c800ff067b82 */ /* 0x000f300000000800 */
[----:B------:R-:W3:Y:S01]  /*2980*/  LDC R7, c[0x0][0xb0c] ;  /* 0x0002c300ff077b82 */ /* 0x000ee20000000800 */
[----:B-1----:R-:W-:-:S05]  /*2990*/  IMAD.HI.U32 R4, R10, R4, RZ ;  /* 0x000000040a047227 */ /* 0x002fca00078e00ff */
[----:B------:R-:W-:Y:S01]  /*29a0*/  SHF.R.U32.HI R4, RZ, R5, R4 ;  /* 0x00000005ff047219 */ /* 0x000fe20000011604 */
[----:B--2---:R-:W-:Y:S01]  /*29b0*/  IMAD.HI.U32 R3, R9, R3, RZ ;  /* 0x0000000309037227 */ /* 0x004fe200078e00ff */
[----:B------:R-:W-:-:S04]  /*29c0*/  ISETP.NE.AND P0, PT, R2, 0x1, PT ;  /* 0x000000010200780c */ /* 0x000fc80003f05270 */
[----:B----4-:R-:W-:-:S04]  /*29d0*/  SHF.R.U32.HI R3, RZ, R6, R3 ;  /* 0x00000006ff037219 */ /* 0x010fc80000011603 */
[----:B------:R-:W-:Y:S02]  /*29e0*/  SEL R3, R9, R3, !P0 ;  /* 0x0000000309037207 */ /* 0x000fe40004000000 */
[----:B---3--:R-:W-:-:S04]  /*29f0*/  ISETP.NE.AND P1, PT, R7, 0x1, PT ;  /* 0x000000010700780c */ /* 0x008fc80003f25270 */
[----:B------:R-:W-:-:S05]  /*2a00*/  SEL R4, R10, R4, !P1 ;  /* 0x000000040a047207 */ /* 0x000fca0004800000 */
[----:B------:R-:W-:Y:S02]  /*2a10*/  IMAD.IADD R5, R3, 0x1, -R4 ;  /* 0x0000000103057824 */ /* 0x000fe400078e0a04 */
[----:B------:R-:W-:Y:S02]  /*2a20*/  IMAD.IADD R3, R4, 0x1, -R3 ;  /* 0x0000000104037824 */ /* 0x000fe400078e0a03 */
[----:B------:R-:W-:Y:S02]  /*2a30*/  IMAD R10, R5, R7, R10 ;  /* 0x00000007050a7224 */ /* 0x000fe400078e020a */
[----:B------:R-:W-:-:S07]  /*2a40*/  IMAD R9, R3, R2, R9 ;  /* 0x0000000203097224 */ /* 0x000fce00078e0209 */
.L_x_45:
[----:B------:R-:W-:Y:S01]  /*2a50*/  VIADD R14, R14, 0x1 ;  /* 0x000000010e0e7836 */ /* 0x000fe20000000000 */
[----:B------:R-:W-:Y:S01]  /*2a60*/  PLOP3.LUT P1, PT, PT, PT, PT, 0x80, 0x8 ;  /* 0x000000000008781c */ /* 0x000fe20003f2f070 */
[----:B------:R-:W-:Y:S02]  /*2a70*/  IMAD.IADD R47, R10, 0x1, R46 ;  /* 0x000000010a2f7824 */ /* 0x000fe400078e022e */
[----:B------:R-:W-:Y:S01]  /*2a80*/  IMAD.IADD R48, R9, 0x1, R31 ;  /* 0x0000000109307824 */ /* 0x000fe200078e021f */
[----:B------:R-:W-:-:S04]  /*2a90*/  ISETP.NE.AND P0, PT, R14, 0x2, PT ;  /* 0x000000020e00780c */ /* 0x000fc80003f05270 */
[----:B------:R-:W-:Y:S02]  /*2aa0*/  SEL R2, RZ, 0x1, P0 ;  /* 0x00000001ff027807 */ /* 0x000fe40000000000 */
[----:B------:R-:W-:Y:S02]  /*2ab0*/  SEL R14, R14, RZ, P0 ;  /* 0x000000ff0e0e7207 */ /* 0x000fe40000000000 */
[----:B------:R-:W-:Y:S01]  /*2ac0*/  LOP3.LUT R13, R13, R2, RZ, 0x3c, !PT ;  /* 0x000000020d0d7212 */ /* 0x000fe200078e3cff */
[----:B------:R-:W-:Y:S06]  /*2ad0*/  @P2 BRA `(.L_x_46) ;  /* 0xffffffec00302947 */ /* 0x000fec000383ffff */
[----:B------:R-:W-:Y:S01]  /*2ae0*/  UIADD3 UR21, UPT, UPT, UR21, 0x30, URZ ;  /* 0x0000003015157890 */ /* 0x000fe2000fffe0ff */
[----:B------:R-:W-:-:S03]  /*2af0*/  SHF.L.U32 R2, R15, 0x1f, RZ ;  /* 0x0000001f0f027819 */ /* 0x000fc600000006ff */
[----:B------:R-:W-:-:S09]  /*2b00*/  ULEA UR4, UR23, UR21, 0x3 ;  /* 0x0000001517047291 */ /* 0x000fd2000f8e18ff */
[----:B------:R-:W1:Y:S02]  /*2b10*/  SYNCS.PHASECHK.TRANS64.TRYWAIT P0, [UR4], R2 ;  /* 0x00000002ff0075a7 */ /* 0x000e640008001104 */
[----:B-1----:R-:W-:Y:S05]  /*2b20*/  @!P0 BRA `(.L_x_47) ;  /* 0x0000004400d48947 */ /* 0x002fea0003800000 */
.L_x_131:
[----:B------:R-:W-:-:S04]  /*2b30*/  UIADD3 UR4, UPT, UPT, UR23, 0x1, URZ ;  /* 0x0000000117047890 */ /* 0x000fc8000fffe0ff */
[----:B------:R-:W-:-:S04]  /*2b40*/  UISETP.NE.AND UP0, UPT, UR4, 0x6, UPT ;  /* 0x000000060400788c */ /* 0x000fc8000bf05270 */
[----:B------:R-:W-:Y:S02]  /*2b50*/  USEL UR6, URZ, 0x1, UP0 ;  /* 0x00000001ff067887 */ /* 0x000fe40008000000 */
[----:B------:R-:W-:-:S04]  /*2b60*/  USEL UR4, UR4, URZ, UP0 ;  /* 0x000000ff04047287 */ /* 0x000fc80008000000 */
[----:B------:R-:W-:Y:S01]  /*2b70*/  ULEA UR5, UR4, UR21, 0x3 ;  /* 0x0000001504057291 */ /* 0x000fe2000f8e18ff */
[----:B-1----:R-:W-:-:S04]  /*2b80*/  LOP3.LUT R2, R15, UR6, RZ, 0x3c, !PT ;  /* 0x000000060f027c12 */ /* 0x002fc8000f8e3cff */
[----:B------:R-:W-:-:S04]  /*2b90*/  SHF.L.U32 R3, R2, 0x1f, RZ ;  /* 0x0000001f02037819 */ /* 0x000fc800000006ff */
[----:B------:R-:W1:Y:S02]  /*2ba0*/  SYNCS.PHASECHK.TRANS64.TRYWAIT P0, [UR5], R3 ;  /* 0x00000003ff0075a7 */ /* 0x000e640008001105 */
[----:B-1----:R-:W-:Y:S05]  /*2bb0*/  @!P0 BRA `(.L_x_48) ;  /* 0x0000004400c88947 */ /* 0x002fea0003800000 */
.L_x_133:
[----:B------:R-:W-:-:S04]  /*2bc0*/  UIADD3 UR4, UPT, UPT, UR4, 0x1, URZ ;  /* 0x0000000104047890 */ /* 0x000fc8000fffe0ff */
[----:B------:R-:W-:-:S04]  /*2bd0*/  UISETP.NE.AND UP0, UPT, UR4, 0x6, UPT ;  /* 0x000000060400788c */ /* 0x000fc8000bf05270 */
[----:B------:R-:W-:Y:S02]  /*2be0*/  USEL UR6, URZ, 0x1, UP0 ;  /* 0x00000001ff067887 */ /* 0x000fe40008000000 */
[----:B------:R-:W-:-:S04]  /*2bf0*/  USEL UR4, UR4, URZ, UP0 ;  /* 0x000000ff04047287 */ /* 0x000fc80008000000 */
[----:B------:R-:W-:Y:S01]  /*2c00*/  ULEA UR5, UR4, UR21, 0x3 ;  /* 0x0000001504057291 */ /* 0x000fe2000f8e18ff */
[----:B------:R-:W-:-:S04]  /*2c10*/  LOP3.LUT R2, R2, UR6, RZ, 0x3c, !PT ;  /* 0x0000000602027c12 */ /* 0x000fc8000f8e3cff */
[----:B-1----:R-:W-:-:S04]  /*2c20*/  SHF.L.U32 R3, R2, 0x1f, RZ ;  /* 0x0000001f02037819 */ /* 0x002fc800000006ff */
[----:B------:R-:W1:Y:S02]  /*2c30*/  SYNCS.PHASECHK.TRANS64.TRYWAIT P0, [UR5], R3 ;  /* 0x00000003ff0075a7 */ /* 0x000e640008001105 */
[----:B-1----:R-:W-:Y:S05]  /*2c40*/  @!P0 BRA `(.L_x_49) ;  /* 0x0000004400bc8947 */ /* 0x002fea0003800000 */
.L_x_135:
        /* <DEDUP_REMOVED lines=9> */
.L_x_137:
        /* <DEDUP_REMOVED lines=9> */
.L_x_139:
[----:B------:R-:W-:-:S04]  /*2d70*/  UIADD3 UR4, UPT, UPT, UR4, 0x1, URZ ;  /* 0x0000000104047890 */ /* 0x000fc8000fffe0ff */
[----:B------:R-:W-:-:S04]  /*2d80*/  UISETP.NE.AND UP0, UPT, UR4, 0x6, UPT ;  /* 0x000000060400788c */ /* 0x000fc8000bf05270 */
[----:B------:R-:W-:Y:S02]  /*2d90*/  USEL UR5, URZ, 0x1, UP0 ;  /* 0x00000001ff057887 */ /* 0x000fe40008000000 */
[----:B------:R-:W-:-:S04]  /*2da0*/  USEL UR4, UR4, URZ, UP0 ;  /* 0x000000ff04047287 */ /* 0x000fc80008000000 */
[----:B------:R-:W-:Y:S01]  /*2db0*/  ULEA UR4, UR4, UR21, 0x3 ;  /* 0x0000001504047291 */ /* 0x000fe2000f8e18ff */
[----:B------:R-:W-:-:S04]  /*2dc0*/  LOP3.LUT R2, R2, UR5, RZ, 0x3c, !PT ;  /* 0x0000000502027c12 */ /* 0x000fc8000f8e3cff */
[----:B------:R-:W-:Y:S01]  /*2dd0*/  SHF.L.U32 R2, R2, 0x1f, RZ ;  /* 0x0000001f02027819 */ /* 0x000fe200000006ff */
[----:B-1-3--:R-:W-:-:S07]  /*2de0*/  IMAD.U32 R0, RZ, RZ, UR4 ;  /* 0x00000004ff007e24 */ /* 0x00afce000f8e00ff */
.L_x_52:
[----:B-1----:R1:W2:Y:S02]  /*2df0*/  SYNCS.PHASECHK.TRANS64.TRYWAIT P0, [R0+URZ], R2 ;  /* 0x00000002000075a7 */ /* 0x0022a400080011ff */
[----:B--2---:R-:W-:Y:S05]  /*2e00*/  @!P0 NANOSLEEP.SYNCS 0x989680 ;  /* 0x009896800000895d */ /* 0x004fea0003900000 */
[----:B------:R-:W2:Y:S02]  /*2e10*/  @!P0 SYNCS.PHASECHK.TRANS64 P0, [R0+URZ], R2 ;  /* 0x00000002000085a7 */ /* 0x000ea400080010ff */
[----:B--2---:R-:W-:Y:S05]  /*2e20*/  @P0 EXIT ;  /* 0x000000000000094d */ /* 0x004fea0003800000 */
[----:B------:R-:W-:Y:S05]  /*2e30*/  BRA `(.L_x_52) ;  /* 0xfffffffc00ec7947 */ /* 0x000fea000383ffff */
.L_x_22:
[----:B------:R-:W-:-:S04]  /*2e40*/  UISETP.NE.AND UP1, UPT, UR46, URZ, UPT ;  /* 0x000000ff2e00728c */ /* 0x000fc8000bf25270 */
[----:B------:R-:W-:-:S09]  /*2e50*/  UISETP.NE.OR UP1, UPT, UR10, 0x1, UP1 ;  /* 0x000000010a00788c */ /* 0x000fd20008f25670 */
[----:B------:R-:W-:Y:S05]  /*2e60*/  BRA.U UP1, `(.L_x_53) ;  /* 0x00000005014c7547 */ /* 0x000fea000b800000 */
[----:B------:R-:W-:Y:S01]  /*2e70*/  HFMA2 R11, -RZ, RZ, 0, 0 ;  /* 0x00000000ff0b7431 */ /* 0x000fe200000001ff */
[----:B------:R-:W-:Y:S01]  /*2e80*/  ISETP.GE.U32.AND P2, PT, R10, 0x2, PT ;  /* 0x000000020a00780c */ /* 0x000fe20003f46070 */
[----:B------:R-:W-:Y:S01]  /*2e90*/  IMAD.MOV.U32 R12, RZ, RZ, 0x1 ;  /* 0x00000001ff0c7424 */ /* 0x000fe200078e00ff */
[----:B------:R-:W-:Y:S01]  /*2ea0*/  CS2R R8, SRZ ;  /* 0x0000000000087805 */ /* 0x000fe2000001ff00 */
[----:B------:R-:W-:Y:S01]  /*2eb0*/  IMAD.MOV.U32 R3, RZ, RZ, RZ ;  /* 0x000000ffff037224 */ /* 0x000fe200078e00ff */
[----:B------:R-:W-:Y:S01]  /*2ec0*/  UMOV UR6, 0x400 ;  /* 0x0000040000067882 */ /* 0x000fe20000000000 */
[----:B------:R-:W-:Y:S01]  /*2ed0*/  UMOV UR5, URZ ;  /* 0x000000ff00057c82 */ /* 0x000fe20008000000 */
[----:B------:R-:W-:-:S12]  /*2ee0*/  ULEA UR6, UR46, UR6, 0x18 ;  /* 0x000000062e067291 */ /* 0x000fd8000f8ec0ff */
.L_x_57:
[----:B------:R-:W-:Y:S02]  /*2ef0*/  LEA R0, R3, UR6, 0x3 ;  /* 0x0000000603007c11 */ /* 0x000fe4000f8e18ff */
[----:B------:R-:W-:-:S03]  /*2f00*/  SHF.L.U32 R4, R8, 0x1f, RZ ;  /* 0x0000001f08047819 */ /* 0x000fc600000006ff */
[----:B------:R-:W-:Y:S01]  /*2f10*/  VIADD R5, R0, 0x100 ;  /* 0x0000010000057836 */ /* 0x000fe20000000000 */
[----:B------:R-:W1:Y:S02]  /*2f20*/  SYNCS.PHASECHK.TRANS64.TRYWAIT P0, [R0+URZ+0xf0], R4 ;  /* 0x0000f004000075a7 */ /* 0x000e6400080011ff */
[----:B-1----:R-:W-:Y:S05]  /*2f30*/  @!P0 BRA `(.L_x_54) ;  /* 0x0000004400488947 */ /* 0x002fea0003800000 */
.L_x_140:
[----:B------:R-:W-:Y:S01]  /*2f40*/  ULEA UR4, UR5, UR6, 0x3 ;  /* 0x0000000605047291 */ /* 0x000fe2000f8e18ff */
[----:B-1----:R-:W-:Y:S01]  /*2f50*/  PRMT R0, RZ, 0x654, R5 ;  /* 0x00000654ff007816 */ /* 0x002fe20000000005 */
[----:B------:R-:W-:Y:S01]  /*2f60*/  @!P2 IMAD.MOV.U32 R4, RZ, RZ, 0x10 ;  /* 0x00000010ff04a424 */ /* 0x000fe200078e00ff */
[----:B------:R-:W-:Y:S01]  /*2f70*/  SHF.L.U32 R5, R12, 0x1f, RZ ;  /* 0x0000001f0c057819 */ /* 0x000fe200000006ff */
[----:B------:R-:W-:Y:S01]  /*2f80*/  UIADD3 UR7, UPT, UPT, UR4, 0x90, URZ ;  /* 0x0000009004077890 */ /* 0x000fe2000fffe0ff */
[----:B------:R1:W-:Y:S05]  /*2f90*/  SYNCS.ARRIVE.TRANS64.RED.A1T0 RZ, [R0+URZ], RZ ;  /* 0x000000ff00ff79a7 */ /* 0x0003ea00081004ff */
[----:B------:R-:W-:Y:S01]  /*2fa0*/  IMAD.U32 R6, RZ, RZ, UR7 ;  /* 0x00000007ff067e24 */ /* 0x000fe2000f8e00ff */
[----:B------:R-:W2:Y:S04]  /*2fb0*/  SYNCS.PHASECHK.TRANS64.TRYWAIT P0, [UR4+0xa0], R5 ;  /* 0x0000a005ff0075a7 */ /* 0x000ea80008001104 */
[----:B------:R-:W-:Y:S01]  /*2fc0*/  PRMT R6, R10, 0x654, R6 ;  /* 0x000006540a067816 */ /* 0x000fe20000000006 */
[----:B-12---:R-:W-:Y:S06]  /*2fd0*/  @!P0 BRA `(.L_x_55) ;  /* 0x0000004400348947 */ /* 0x006fec0003800000 */
.L_x_142:
[----:B------:R-:W-:Y:S01]  /*2fe0*/  ULEA UR8, UR5, UR6, 0x4 ;  /* 0x0000000605087291 */ /* 0x000fe2000f8e20ff */
[----:B------:R-:W-:Y:S01]  /*2ff0*/  SEL R2, R6, R2, !P2 ;  /* 0x0000000206027207 */ /* 0x000fe20005000000 */
[----:B------:R-:W-:Y:S01]  /*3000*/  UIADD3 UR9, UPT, UPT, UR4, 0x90, URZ ;  /* 0x0000009004097890 */ /* 0x000fe2000fffe0ff */
[----:B-1----:R-:W-:Y:S01]  /*3010*/  LEA R0, R11, UR6, 0x3 ;  /* 0x000000060b007c11 */ /* 0x002fe2000f8e18ff */
[----:B------:R-:W-:Y:S01]  /*3020*/  UIADD3 UR8, UPT, UPT, UR8, 0x120, URZ ;  /* 0x0000012008087890 */ /* 0x000fe2000fffe0ff */
[----:B------:R1:W-:Y:S01]  /*3030*/  @!P2 SYNCS.ARRIVE.TRANS64.RED RZ, [R2+URZ], R4 ;  /* 0x0000000402ffa9a7 */ /* 0x0003e200080004ff */
[----:B------:R-:W-:Y:S01]  /*3040*/  UIADD3 UR4, UPT, UPT, UR5, 0x1, URZ ;  /* 0x0000000105047890 */ /* 0x000fe2000fffe0ff */
[----:B------:R-:W-:-:S03]  /*3050*/  VIADD R3, R3, 0x1 ;  /* 0x0000000103037836 */ /* 0x000fc60000000000 */
[----:B------:R-:W-:Y:S02]  /*3060*/  UISETP.NE.AND UP0, UPT, UR4, 0x2, UPT ;  /* 0x000000020400788c */ /* 0x000fe4000bf05270 */
[----:B------:R-:W-:Y:S01]  /*3070*/  ISETP.NE.AND P0, PT, R3, 0x2, PT ;  /* 0x000000020300780c */ /* 0x000fe20003f05270 */
[----:B------:R-:W-:Y:S06]  /*3080*/  UGETNEXTWORKID.BROADCAST [UR8], [UR9] ;  /* 0x00000000080073ca */ /* 0x000fec0008000100 */
[----:B------:R-:W-:Y:S02]  /*3090*/  USEL UR7, URZ, 0x1, UP0 ;  /* 0x00000001ff077887 */ /* 0x000fe40008000000 */
[----:B------:R-:W-:-:S04]  /*30a0*/  USEL UR5, UR4, URZ, UP0 ;  /* 0x000000ff04057287 */ /* 0x000fc80008000000 */
[----:B------:R-:W-:Y:S02]  /*30b0*/  LOP3.LUT R12, R12, UR7, RZ, 0x3c, !PT ;  /* 0x000000070c0c7c12 */ /* 0x000fe4000f8e3cff */
[----:B-1----:R-:W-:-:S04]  /*30c0*/  SHF.L.U32 R4, R9, 0x1f, RZ ;  /* 0x0000001f09047819 */ /* 0x002fc800000006ff */
[----:B------:R-:W1:Y:S02]  /*30d0*/  SYNCS.PHASECHK.TRANS64.TRYWAIT P1, [R0+URZ+0x90], R4 ;  /* 0x00009004000075a7 */ /* 0x000e6400080211ff */
[----:B-1----:R-:W-:Y:S05]  /*30e0*/  @!P1 BRA `(.L_x_56) ;  /* 0x0000004400089947 */ /* 0x002fea0003800000 */
.L_x_143:
[----:B-1----:R-:W-:Y:S01]  /*30f0*/  LEA R4, R11, UR6, 0x4 ;  /* 0x000000060b047c11 */ /* 0x002fe2000f8e20ff */
[----:B------:R-:W-:Y:S01]  /*3100*/  VIADD R0, R0, 0xa0 ;  /* 0x000000a000007836 */ /* 0x000fe20000000000 */
[----:B------:R-:W-:Y:S01]  /*3110*/  SEL R3, R3, RZ, P0 ;  /* 0x000000ff03037207 */ /* 0x000fe20000000000 */
[----:B------:R-:W-:-:S03]  /*3120*/  VIADD R11, R11, 0x1 ;  /* 0x000000010b0b7836 */ /* 0x000fc60000000000 */
[----:B------:R-:W1:Y:S01]  /*3130*/  LDS.128 R4, [R4+0x120] ;  /* 0x0001200004047984 */ /* 0x000e620000000c00 */
[----:B------:R-:W-:Y:S02]  /*3140*/  PRMT R0, RZ, 0x654, R0 ;  /* 0x00000654ff007816 */ /* 0x000fe40000000000 */
[C---:B------:R-:W-:Y:S01]  /*3150*/  ISETP.NE.AND P1, PT, R11.reuse, 0x2, PT ;  /* 0x000000020b00780c */ /* 0x040fe20003f25270 */
[----:B------:R-:W-:Y:S01]  /*3160*/  @!PT LDS RZ, [RZ] ;  /* 0x00000000fffff984 */ /* 0x000fe20000000800 */
[----:B------:R-:W-:Y:S01]  /*3170*/  @!PT LDS RZ, [RZ] ;  /* 0x00000000fffff984 */ /* 0x000fe20000000800 */
[----:B------:R-:W-:Y:S01]  /*3180*/  @!PT LDS RZ, [RZ] ;  /* 0x00000000fffff984 */ /* 0x000fe20000000800 */
[----:B------:R-:W-:Y:S01]  /*3190*/  @!PT LDS RZ, [RZ] ;  /* 0x00000000fffff984 */ /* 0x000fe20000000800 */
[----:B------:R2:W-:Y:S06]  /*31a0*/  MEMBAR.ALL.CTA ;  /* 0x0000000000007992 */ /* 0x0005ec0000008000 */
[----:B--2---:R-:W2:Y:S01]  /*31b0*/  FENCE.VIEW.ASYNC.S ;  /* 0x00000000000073c6 */ /* 0x004ea20000000000 */
[----:B------:R-:W-:Y:S01]  /*31c0*/  SEL R11, R11, RZ, P1 ;  /* 0x000000ff0b0b7207 */ /* 0x000fe20000800000 */
[----:B--2---:R2:W-:Y:S01]  /*31d0*/  SYNCS.ARRIVE.TRANS64.RED.A1T0 RZ, [R0+URZ], RZ ;  /* 0x000000ff00ff79a7 */ /* 0x0045e200081004ff */
[----:B-1----:R-:W-:-:S02]  /*31e0*/  LOP3.LUT P3, RZ, R6, 0x1, RZ, 0xc0, !PT ;  /* 0x0000000106ff7812 */ /* 0x002fc4000786c0ff */
[----:B------:R-:W-:-:S04]  /*31f0*/  SEL R4, RZ, 0x1, P1 ;  /* 0x00000001ff047807 */ /* 0x000fc80000800000 */
[----:B------:R-:W-:Y:S02]  /*3200*/  LOP3.LUT R9, R9, R4, RZ, 0x3c, !PT ;  /* 0x0000000409097212 */ /* 0x000fe400078e3cff */
[----:B--2---:R-:W-:-:S04]  /*3210*/  SEL R0, RZ, 0x1, P0 ;  /* 0x00000001ff007807 */ /* 0x004fc80000000000 */
[----:B------:R-:W-:Y:S01]  /*3220*/  LOP3.LUT R8, R8, R0, RZ, 0x3c, !PT ;  /* 0x0000000008087212 */ /* 0x000fe200078e3cff */
[----:B------:R-:W-:Y:S06]  /*3230*/  @P3 BRA `(.L_x_57) ;  /* 0xfffffffc002c3947 */ /* 0x000fec000383ffff */
[----:B------:R-:W-:Y:S01]  /*3240*/  ULEA UR4, UR5, UR6, 0x3 ;  /* 0x0000000605047291 */ /* 0x000fe2000f8e18ff */
[----:B------:R-:W-:-:S08]  /*3250*/  SHF.L.U32 R2, R12, 0x1f, RZ ;  /* 0x0000001f0c027819 */ /* 0x000fd000000006ff */
[----:B------:R-:W1:Y:S02]  /*3260*/  SYNCS.PHASECHK.TRANS64 P0, [UR4+0xa0], R2 ;  /* 0x0000a002ff0075a7 */ /* 0x000e640008001004 */
[----:B-1----:R-:W-:Y:S05]  /*3270*/  @P0 BRA `(.L_x_58) ;  /* 0x0000000000080947 */ /* 0x002fea0003800000 */
[----:B------:R-:W1:Y:S02]  /*3280*/  SYNCS.PHASECHK.TRANS64.TRYWAIT P0, [UR4+0xa0], R2 ;  /* 0x0000a002ff0075a7 */ /* 0x000e640008001104 */
[----:B-1----:R-:W-:Y:S05]  /*3290*/  @!P0 BRA `(.L_x_59) ;  /* 0x0000004000b08947 */ /* 0x002fea0003800000 */
.L_x_58:
[----:B------:R-:W-:-:S04]  /*32a0*/  UIADD3 UR7, UPT, UPT, UR5, 0x1, URZ ;  /* 0x0000000105077890 */ /* 0x000fc8000fffe0ff */
[----:B------:R-:W-:-:S04]  /*32b0*/  UISETP.NE.AND UP0, UPT, UR7, 0x2, UPT ;  /* 0x000000020700788c */ /* 0x000fc8000bf05270 */
[----:B------:R-:W-:Y:S02]  /*32c0*/  USEL UR8, URZ, 0x1, UP0 ;  /* 0x00000001ff087887 */ /* 0x000fe40008000000 */
[----:B------:R-:W-:-:S04]  /*32d0*/  USEL UR7, UR7, URZ, UP0 ;  /* 0x000000ff07077287 */ /* 0x000fc80008000000 */
[----:B------:R-:W-:Y:S01]  /*32e0*/  ULEA UR7, UR7, UR6, 0x3 ;  /* 0x0000000607077291 */ /* 0x000fe2000f8e18ff */
[----:B-1----:R-:W-:-:S04]  /*32f0*/  LOP3.LUT R2, R12, UR8, RZ, 0x3c, !PT ;  /* 0x000000080c027c12 */ /* 0x002fc8000f8e3cff */
[----:B------:R-:W-:-:S04]  /*3300*/  SHF.L.U32 R0, R2, 0x1f, RZ ;  /* 0x0000001f02007819 */ /* 0x000fc800000006ff */
[----:B------:R-:W1:Y:S02]  /*3310*/  SYNCS.PHASECHK.TRANS64 P0, [UR7+0xa0], R0 ;  /* 0x0000a000ff0075a7 */ /* 0x000e640008001007 */
[----:B-1----:R-:W-:Y:S05]  /*3320*/  @P0 EXIT ;  /* 0x000000000000094d */ /* 0x002fea0003800000 */
[----:B------:R-:W-:Y:S02]  /*3330*/  SHF.L.U32 R2, R2, 0x1f, RZ ;  /* 0x0000001f02027819 */ /* 0x000fe400000006ff */
[----:B------:R-:W-:-:S07]  /*3340*/  MOV R0, UR7 ;  /* 0x0000000700007c02 */ /* 0x000fce0008000f00 */
.L_x_60:
[----:B-1----:R1:W2:Y:S02]  /*3350*/  SYNCS.PHASECHK.TRANS64.TRYWAIT P0, [R0+URZ+0xa0], R2 ;  /* 0x0000a002000075a7 */ /* 0x0022a400080011ff */
[----:B--2---:R-:W-:Y:S05]  /*3360*/  @!P0 NANOSLEEP.SYNCS 0x989680 ;  /* 0x009896800000895d */ /* 0x004fea0003900000 */
[----:B------:R-:W2:Y:S02]  /*3370*/  @!P0 SYNCS.PHASECHK.TRANS64 P0, [R0+URZ+0xa0], R2 ;  /* 0x0000a002000085a7 */ /* 0x000ea400080010ff */
[----:B--2---:R-:W-:Y:S05]  /*3380*/  @P0 EXIT ;  /* 0x000000000000094d */ /* 0x004fea0003800000 */
[----:B------:R-:W-:Y:S05]  /*3390*/  BRA `(.L_x_60) ;  /* 0xfffffffc00ec7947 */ /* 0x000fea000383ffff */
.L_x_53:
[----:B------:R-:W-:Y:S05]  /*33a0*/  BRA.U UP4, `(.L_x_61) ;  /* 0x00000019045c7547 */ /* 0x000fea000b800000 */
[----:B------:R-:W-:Y:S01]  /*33b0*/  UMOV UR4, 0x40 ;  /* 0x0000004000047882 */ /* 0x000fe20000000000 */
[----:B------:R-:W-:Y:S01]  /*33c0*/  NOP ;  /* 0x0000000000007918 */ /* 0x000fe20000000000 */
[----:B------:R-:W-:Y:S01]  /*33d0*/  ULEA UR5, UR46, UR4, 0x18 ;  /* 0x000000042e057291 */ /* 0x000fe2000f8ec0ff */
[----:B------:R-:W-:Y:S02]  /*33e0*/  UMOV UR6, 0x400 ;  /* 0x0000040000067882 */ /* 0x000fe40000000000 */
[----:B------:R-:W-:-:S06]  /*33f0*/  ULEA UR6, UR46, UR6, 0x18 ;  /* 0x000000062e067291 */ /* 0x000fcc000f8ec0ff */
[----:B------:R-:W1:Y:S02]  /*3400*/  LDS.U8 R2, [UR5+0x1c] ;  /* 0x00001c05ff027984 */ /* 0x000e640008000000 */
[----:B-1----:R-:W-:-:S13]  /*3410*/  ISETP.NE.AND P0, PT, R2, RZ, PT ;  /* 0x000000ff0200720c */ /* 0x002fda0003f05270 */
[----:B------:R-:W-:Y:S05]  /*3420*/  @P0 BRA `(.L_x_62) ;  /* 0x0000000400180947 */ /* 0x000fea0003800000 */
[----:B------:R-:W-:Y:S01]  /*3430*/  R2UR UR4, R12 ;  /* 0x000000000c0472ca */ /* 0x000fe200000e0000 */
[----:B------:R-:W-:-:S12]  /*3440*/  UIADD3 UR7, UPT, UPT, UR5, 0x8, URZ ;  /* 0x0000000805077890 */ /* 0x000fd8000fffe0ff */
[----:B------:R-:W-:-:S09]  /*3450*/  UISETP.NE.U32.AND UP0, UPT, UR4, 0x1, UPT ;  /* 0x000000010400788c */ /* 0x000fd2000bf05070 */
[----:B------:R-:W-:Y:S05]  /*3460*/  BRA.U !UP0, `(.L_x_63) ;  /* 0x0000000108a47547 */ /* 0x000fea000b800000 */
[----:B------:R-:W-:Y:S01]  /*3470*/  ELECT P0, URZ, PT ;  /* 0x0000000000ff782f */ /* 0x000fe20003800000 */
[----:B------:R-:W-:-:S12]  /*3480*/  BSSY B0, `(.L_x_63) ;  /* 0x0000027000007945 */ /* 0x000fd80003800000 */
[----:B------:R-:W-:Y:S05]  /*3490*/  @!P0 BRA `(.L_x_64) ;  /* 0x0000000000948947 */ /* 0x000fea0003800000 */
[----:B------:R-:W-:-:S05]  /*34a0*/  UMOV UR4, 0x10 ;  /* 0x0000001000047882 */ /* 0x000fca0000000000 */
[----:B------:R-:W-:Y:S04]  /*34b0*/  DEPBAR.LE SB1, 0x36 ;  /* 0x00009d800000791a */ /* 0x000fe80000000000 */
[----:B------:R-:W1:Y:S02]  /*34c0*/  UTCATOMSWS.2CTA.FIND_AND_SET.ALIGN UP1, UR4, UR4 ;  /* 0x00000004000475e3 */ /* 0x000e640008220800 */
[----:B-1----:R-:W-:Y:S01]  /*34d0*/  MOV R10, UR4 ;  /* 0x00000004000a7c02 */ /* 0x002fe20008000f00 */
[----:B------:R-:W-:Y:S06]  /*34e0*/  BRA.U UP1, `(.L_x_65) ;  /* 0x0000000101187547 */ /* 0x000fec000b800000 */
.L_x_66:
[----:B------:R-:W-:Y:S05]  /*34f0*/  NANOSLEEP 0x64 ;  /* 0x000000640000795d */ /* 0x000fea0003800000 */
[----:B------:R-:W-:-:S05]  /*3500*/  UMOV UR4, 0x10 ;  /* 0x0000001000047882 */ /* 0x000fca0000000000 */
[----:B------:R-:W-:Y:S04]  /*3510*/  DEPBAR.LE SB1, 0x36 ;  /* 0x00009d800000791a */ /* 0x000fe80000000000 */
[----:B------:R-:W1:Y:S02]  /*3520*/  UTCATOMSWS.2CTA.FIND_AND_SET.ALIGN UP1, UR4, UR4 ;  /* 0x00000004000475e3 */ /* 0x000e640008220800 */
[----:B-1----:R-:W-:Y:S01]  /*3530*/  MOV R10, UR4 ;  /* 0x00000004000a7c02 */ /* 0x002fe20008000f00 */
[----:B------:R-:W-:Y:S05]  /*3540*/  BRA.U !UP1, `(.L_x_66) ;  /* 0xfffffffd09e87547 */ /* 0x000fea000b83ffff */
.L_x_65:
[----:B------:R-:W1:Y:S01]  /*3550*/  LDS R5, [UR5+0x10] ;  /* 0x00001005ff057984 */ /* 0x000e620008000800 */
[----:B------:R-:W-:Y:S01]  /*3560*/  R2UR UR4, R11 ;  /* 0x000000000b0472ca */ /* 0x000fe200000e0000 */
[----:B------:R-:W-:-:S04]  /*3570*/  IMAD.U32 R3, RZ, RZ, UR6 ;  /* 0x00000006ff037e24 */ /* 0x000fc8000f8e00ff */
[----:B------:R-:W-:-:S08]  /*3580*/  VIADD R3, R3, 0x140 ;  /* 0x0000014003037836 */ /* 0x000fd00000000000 */
[----:B------:R-:W-:Y:S02]  /*3590*/  MOV R2, UR4 ;  /* 0x0000000400027c02 */ /* 0x000fe40008000f00 */
[----:B-1----:R-:W-:-:S04]  /*35a0*/  SHF.L.U32 R5, R5, 0x1f, RZ ;  /* 0x0000001f05057819 */ /* 0x002fc800000006ff */
[----:B------:R-:W1:Y:S02]  /*35b0*/  SYNCS.PHASECHK.TRANS64.TRYWAIT P0, [UR5+0x8], R5 ;  /* 0x00000805ff0075a7 */ /* 0x000e640008001105 */
[----:B-1----:R-:W-:Y:S05]  /*35c0*/  @P0 BRA `(.L_x_67) ;  /* 0x0000000000080947 */ /* 0x002fea0003800000 */
[----:B------:R-:W1:Y:S02]  /*35d0*/  SYNCS.PHASECHK.TRANS64.TRYWAIT P0, [UR5+0x8], R5 ;  /* 0x00000805ff0075a7 */ /* 0x000e640008001105 */
[----:B-1----:R-:W-:Y:S05]  /*35e0*/  @!P0 BRA `(.L_x_68) ;  /* 0x0000003c00f48947 */ /* 0x002fea0003800000 */
.L_x_67:
[----:B------:R-:W-:Y:S01]  /*35f0*/  R2UR UR4, R11 ;  /* 0x000000000b0472ca */ /* 0x000fe200000e0000 */
[----:B-1----:R-:W-:Y:S02]  /*3600*/  HFMA2 R4, -RZ, RZ, 0, 5.9604644775390625e-08 ;  /* 0x00000001ff047431 */ /* 0x002fe400000001ff */
[----:B------:R-:W-:Y:S01]  /*3610*/  IMAD.MOV.U32 R7, RZ, RZ, 0xffff ;  /* 0x0000ffffff077424 */ /* 0x000fe200078e00ff */
[----:B------:R-:W-:Y:S01]  /*3620*/  PRMT R2, R2, 0x654, R3 ;  /* 0x0000065402027816 */ /* 0x000fe20000000003 */
[----:B------:R-:W-:Y:S02]  /*3630*/  IMAD.MOV.U32 R5, RZ, RZ, 0x4 ;  /* 0x00000004ff057424 */ /* 0x000fe400078e00ff */
[----:B------:R-:W-:Y:S01]  /*3640*/  IMAD.SHL.U32 R9, R10, 0x20, RZ ;  /* 0x000000200a097824 */ /* 0x000fe200078e00ff */
[-C--:B------:R-:W-:Y:S02]  /*3650*/  SHF.L.U32 R7, R7, R10.reuse, RZ ;  /* 0x0000000a07077219 */ /* 0x080fe400000006ff */
[----:B------:R-:W-:-:S03]  /*3660*/  SHF.L.U32 R6, R4, R10, RZ ;  /* 0x0000000a04067219 */ /* 0x000fc600000006ff */
[----:B------:R-:W-:-:S06]  /*3670*/  UPRMT UR4, UR4, 0x654, UR7 ;  /* 0x0000065404047896 */ /* 0x000fcc0008000007 */
[----:B------:R-:W-:-:S03]  /*3680*/  MOV R3, UR4 ;  /* 0x0000000400037c02 */ /* 0x000fc60008000f00 */
[----:B------:R1:W-:Y:S01]  /*3690*/  SYNCS.ARRIVE.TRANS64.RED RZ, [UR4], R5 ;  /* 0x00000005ffff79a7 */ /* 0x0003e20008000404 */
[----:B------:R1:W-:Y:S04]  /*36a0*/  STS [UR6+0x140], R9 ;  /* 0x00014009ff007988 */ /* 0x0003e80008000806 */
[----:B------:R1:W-:Y:S04]  /*36b0*/  STAS [R2.64], R10 ;  /* 0x0000000a02007dbd */ /* 0x0003e8000c0008ff */
[----:B------:R1:W-:Y:S04]  /*36c0*/  ATOMS.OR RZ, [UR5+0x14], R7 ;  /* 0x00001407ffff798c */ /* 0x0003e8000b000005 */
[----:B------:R1:W-:Y:S04]  /*36d0*/  ATOMS.OR RZ, [UR5+0x18], R6 ;  /* 0x00001806ffff798c */ /* 0x0003e8000b000005 */
[----:B------:R1:W-:Y:S02]  /*36e0*/  ATOMS.XOR RZ, [UR5+0x10], R4 ;  /* 0x00001004ffff798c */ /* 0x0003e4000b800005 */
.L_x_64:
[----:B------:R-:W-:Y:S05]  /*36f0*/  BSYNC B0 ;  /* 0x0000000000007941 */ /* 0x000fea0003800000 */
.L_x_63:
[----:B------:R-:W-:Y:S05]  /*3700*/  BRA.U UP0, `(.L_x_69) ;  /* 0x0000000100707547 */ /* 0x000fea000b800000 */
[----:B------:R-:W-:-:S03]  /*3710*/  UMOV UR4, 0xffffffff ;  /* 0xffffffff00047882 */ /* 0x000fc60000000000 */
[----:B------:R-:W-:Y:S05]  /*3720*/  BRA.DIV UR4, `(.L_x_70) ;  /* 0x0000003e04bc7947 */ /* 0x000fea000b800000 */
[----:B------:R-:W-:-:S13]  /*3730*/  ELECT P6, URZ, PT ;  /* 0x0000000000ff782f */ /* 0x000fda00038c0000 */
.L_x_147:
[----:B------:R-:W-:Y:S05]  /*3740*/  @!P6 BRA `(.L_x_69) ;  /* 0x000000000060e947 */ /* 0x000fea0003800000 */
[----:B-1----:R-:W1:Y:S02]  /*3750*/  LDS R3, [UR5+0x10] ;  /* 0x00001005ff037984 */ /* 0x002e640008000800 */
[----:B-1----:R-:W-:-:S04]  /*3760*/  SHF.L.U32 R3, R3, 0x1f, RZ ;  /* 0x0000001f03037819 */ /* 0x002fc800000006ff */
[----:B------:R-:W1:Y:S02]  /*3770*/  SYNCS.PHASECHK.TRANS64.TRYWAIT P0, [UR5+0x8], R3 ;  /* 0x00000803ff0075a7 */ /* 0x000e640008001105 */
[----:B-1----:R-:W-:Y:S05]  /*3780*/  @P0 BRA `(.L_x_71) ;  /* 0x0000000000080947 */ /* 0x002fea0003800000 */
[----:B------:R-:W1:Y:S02]  /*3790*/  SYNCS.PHASECHK.TRANS64.TRYWAIT P0, [UR5+0x8], R3 ;  /* 0x00000803ff0075a7 */ /* 0x000e640008001105 */
[----:B-1----:R-:W-:Y:S05]  /*37a0*/  @!P0 BRA `(.L_x_72) ;  /* 0x0000003c00bc8947 */ /* 0x002fea0003800000 */
.L_x_71:
[----:B------:R-:W2:Y:S01]  /*37b0*/  LDS R5, [UR6+0x140] ;  /* 0x00014006ff057984 */ /* 0x000ea20008000800 */
[----:B------:R-:W-:Y:S01]  /*37c0*/  R2UR UR4, R11 ;  /* 0x000000000b0472ca */ /* 0x000fe200000e0000 */
[----:B-1----:R-:W-:Y:S02]  /*37d0*/  IMAD.MOV.U32 R3, RZ, RZ, 0xffff ;  /* 0x0000ffffff037424 */ /* 0x002fe400078e00ff */
[----:B------:R-:W-:-:S10]  /*37e0*/  IMAD.MOV.U32 R2, RZ, RZ, 0x1 ;  /* 0x00000001ff027424 */ /* 0x000fd400078e00ff */
[----:B------:R-:W-:Y:S01]  /*37f0*/  UPRMT UR4, UR4, 0x654, UR7 ;  /* 0x0000065404047896 */ /* 0x000fe20008000007 */
[----:B--2---:R-:W-:Y:S01]  /*3800*/  IMAD.SHL.U32 R4, R5, 0x20, RZ ;  /* 0x0000002005047824 */ /* 0x004fe200078e00ff */
[-C--:B------:R-:W-:Y:S02]  /*3810*/  SHF.L.U32 R3, R3, R5.reuse, RZ ;  /* 0x0000000503037219 */ /* 0x080fe400000006ff */
[----:B------:R-:W-:Y:S02]  /*3820*/  SHF.L.U32 R5, R2, R5, RZ ;  /* 0x0000000502057219 */ /* 0x000fe400000006ff */
[----:B------:R2:W-:Y:S04]  /*3830*/  STS [UR6+0x140], R4 ;  /* 0x00014004ff007988 */ /* 0x0005e80008000806 */
[----:B------:R2:W-:Y:S04]  /*3840*/  ATOMS.OR RZ, [UR5+0x14], R3 ;  /* 0x00001403ffff798c */ /* 0x0005e8000b000005 */
[----:B------:R2:W-:Y:S01]  /*3850*/  ATOMS.OR RZ, [UR5+0x18], R5 ;  /* 0x00001805ffff798c */ /* 0x0005e2000b000005 */
[----:B------:R-:W-:Y:S03]  /*3860*/  SYNCS.ARRIVE.TRANS64.RED.A1T0 RZ, [UR4], RZ ;  /* 0x000000ffffff79a7 */ /* 0x000fe60008100404 */
[----:B------:R2:W-:Y:S01]  /*3870*/  ATOMS.XOR RZ, [UR5+0x10], R2 ;  /* 0x00001002ffff798c */ /* 0x0005e2000b800005 */
[----:B------:R-:W-:Y:S05]  /*3880*/  BRA `(.L_x_69) ;  /* 0x0000000000107947 */ /* 0x000fea0003800000 */
.L_x_62:
[----:B------:R-:W-:-:S05]  /*3890*/  MOV R2, 0xffffffff ;  /* 0xffffffff00027802 */ /* 0x000fca0000000f00 */
[----:B------:R1:W-:Y:S02]  /*38a0*/  STS [UR6+0x140], R2 ;  /* 0x00014002ff007988 */ /* 0x0003e40008000806 */
[----:B-1----:R-:W-:Y:S02]  /*38b0*/  MOV R2, 0x38d0 ;  /* 0x000038d000027802 */ /* 0x002fe40000000f00 */
[----:B-----5:R-:W-:Y:S05]  /*38c0*/  CALL.REL.NOINC `($__internal_1_$__cuda_sm10x_tcgen05_guardrail_trap_phase_invalid_during_alloc) ;  /* 0x0000004000d87944 */ /* 0x020fea0003c00000 */
.L_x_69:
[----:B------:R-:W-:Y:S05]  /*38d0*/  WARPSYNC.ALL ;  /* 0x0000000000007948 */ /* 0x000fea0003800000 */
[----:B------:R-:W3:Y:S01]  /*38e0*/  S2UR UR4, SR_CgaCtaId ;  /* 0x00000000000479c3 */ /* 0x000ee20000008800 */
[----:B------:R-:W-:Y:S01]  /*38f0*/  UMOV UR62, 0x400 ;  /* 0x00000400003e7882 */ /* 0x000fe20000000000 */
[----:B------:R-:W4:Y:S01]  /*3900*/  LDCU UR7, c[0x0][0x38c] ;  /* 0x00007180ff0777ac */ /* 0x000f220008000800 */
[----:B------:R-:W-:Y:S01]  /*3910*/  LOP3.LUT R0, R0, 0xffff, RZ, 0xc0, !PT ;  /* 0x0000ffff00007812 */ /* 0x000fe200078ec0ff */
[----:B-1----:R-:W-:Y:S01]  /*3920*/  IMAD.MOV.U32 R10, RZ, RZ, 0x1 ;  /* 0x00000001ff0a7424 */ /* 0x002fe200078e00ff */
[----:B------:R-:W-:Y:S01]  /*3930*/  R2UR UR5, R12 ;  /* 0x000000000c0572ca */ /* 0x000fe200000e0000 */
[----:B------:R-:W-:Y:S01]  /*3940*/  UMOV UR9, URZ ;  /* 0x000000ff00097c82 */ /* 0x000fe20008000000 */
[----:B------:R-:W-:Y:S01]  /*3950*/  LOP3.LUT R8, R8, 0xffff, RZ, 0xc0, !PT ;  /* 0x0000ffff08087812 */ /* 0x000fe200078ec0ff */
[----:B------:R-:W-:Y:S01]  /*3960*/  UMOV UR60, URZ ;  /* 0x000000ff003c7c82 */ /* 0x000fe20008000000 */
[----:B------:R-:W-:Y:S01]  /*3970*/  UMOV UR76, 0x0 ;  /* 0x00000000004c7882 */ /* 0x000fe20000000000 */
[----:B------:R-:W-:Y:S01]  /*3980*/  UMOV UR77, 0x8040490 ;  /* 0x08040490004d7882 */ /* 0x000fe20000000000 */
[----:B------:R-:W-:-:S02]  /*3990*/  R2UR UR65, R8 ;  /* 0x00000000084172ca */ /* 0x000fc400000e0000 */
[----:B------:R-:W-:Y:S01]  /*39a0*/  CS2R R8, SRZ ;  /* 0x0000000000087805 */ /* 0x000fe2000001ff00 */
[----:B------:R-:W-:Y:S01]  /*39b0*/  UMOV UR74, 0x0 ;  /* 0x00000000004a7882 */ /* 0x000fe20000000000 */
[----:B------:R-:W-:Y:S01]  /*39c0*/  UMOV UR75, 0x8040490 ;  /* 0x08040490004b7882 */ /* 0x000fe20000000000 */
[----:B------:R-:W-:Y:S01]  /*39d0*/  UMOV UR72, 0x0 ;  /* 0x0000000000487882 */ /* 0x000fe20000000000 */
[----:B------:R-:W-:Y:S01]  /*39e0*/  UMOV UR73, 0x8040490 ;  /* 0x0804049000497882 */ /* 0x000fe20000000000 */
[----:B------:R-:W-:Y:S01]  /*39f0*/  UMOV UR70, 0x0 ;  /* 0x0000000000467882 */ /* 0x000fe20000000000 */
[----:B------:R-:W-:Y:S02]  /*3a00*/  UISETP.NE.AND UP2, UPT, UR5, URZ, UPT ;  /* 0x000000ff0500728c */ /* 0x000fe4000bf45270 */
[----:B----4-:R-:W-:Y:S01]  /*3a10*/  UIADD3 UR7, UPT, UPT, UR7, 0xff, URZ ;  /* 0x000000ff07077890 */ /* 0x010fe2000fffe0ff */
[----:B------:R-:W-:Y:S01]  /*3a20*/  UMOV UR71, 0x8040490 ;  /* 0x0804049000477882 */ /* 0x000fe20000000000 */
[----:B------:R-:W-:Y:S01]  /*3a30*/  UMOV UR68, 0x0 ;  /* 0x0000000000447882 */ /* 0x000fe20000000000 */
[----:B---3--:R-:W-:Y:S01]  /*3a40*/  ULEA UR62, UR4, UR62, 0x18 ;  /* 0x0000003e043e7291 */ /* 0x008fe2000f8ec0ff */
[----:B------:R-:W-:-:S02]  /*3a50*/  UMOV UR69, 0x8040490 ;  /* 0x0804049000457882 */ /* 0x000fc40000000000 */
[----:B------:R-:W-:Y:S01]  /*3a60*/  UMOV UR4, URZ ;  /* 0x000000ff00047c82 */ /* 0x000fe20008000000 */
[----:B------:R-:W-:Y:S01]  /*3a70*/  UIADD3 UR6, UPT, UPT, UR62, 0x1300, URZ ;  /* 0x000013003e067890 */ /* 0x000fe2000fffe0ff */
[----:B--2---:R-:W-:Y:S01]  /*3a80*/  IMAD.U32 R2, RZ, RZ, UR4 ;  /* 0x00000004ff027e24 */ /* 0x004fe2000f8e00ff */
[----:B------:R-:W-:Y:S02]  /*3a90*/  USHF.R.S32.HI UR4, URZ, 0x1f, UR7 ;  /* 0x0000001fff047899 */ /* 0x000fe40008011407 */
[----:B------:R-:W-:Y:S02]  /*3aa0*/  UIADD3 UR5, UPT, UPT, UR62, 0x31300, URZ ;  /* 0x000313003e057890 */ /* 0x000fe4000fffe0ff */
[----:B------:R-:W-:Y:S02]  /*3ab0*/  ULEA.HI UR4, UR4, UR7, URZ, 0x8 ;  /* 0x0000000704047291 */ /* 0x000fe4000f8f40ff */
[----:B------:R-:W-:Y:S02]  /*3ac0*/  USHF.R.U32.HI UR6, URZ, 0x4, UR6 ;  /* 0x00000004ff067899 */ /* 0x000fe40008011606 */
[----:B------:R-:W-:-:S02]  /*3ad0*/  USHF.R.S32.HI UR8, URZ, 0x8, UR4 ;  /* 0x00000008ff087899 */ /* 0x000fc40008011404 */
[----:B------:R-:W-:Y:S01]  /*3ae0*/  USHF.R.U32.HI UR5, URZ, 0x4, UR5 ;  /* 0x00000004ff057899 */ /* 0x000fe20008011605 */
[----:B------:R-:W-:Y:S01]  /*3af0*/  R2UR UR4, R0 ;  /* 0x00000000000472ca */ /* 0x000fe200000e0000 */
[----:B------:R-:W-:Y:S02]  /*3b00*/  UISETP.LT.AND UP0, UPT, UR8, 0x1, UPT ;  /* 0x000000010800788c */ /* 0x000fe4000bf01270 */
[----:B------:R-:W-:Y:S01]  /*3b10*/  ULOP3.LUT UR6, UR6, 0x3fff, URZ, 0xc0, !UPT ;  /* 0x00003fff06067892 */ /* 0x000fe2000f8ec0ff */
[----:B------:R-:W-:Y:S01]  /*3b20*/  IMAD.U32 R13, RZ, RZ, UR8 ;  /* 0x00000008ff0d7e24 */ /* 0x000fe2000f8e00ff */
[----:B------:R-:W-:Y:S02]  /*3b30*/  ULOP3.LUT UR67, UR5, 0x3fff, URZ, 0xc0, !UPT ;  /* 0x00003fff05437892 */ /* 0x000fe4000f8ec0ff */
[----:B------:R-:W-:Y:S02]  /*3b40*/  ULOP3.LUT UR66, UR6, 0x10000, URZ, 0xfc, !UPT ;  /* 0x0001000006427892 */ /* 0x000fe4000f8efcff */
[----:B------:R-:W-:-:S04]  /*3b50*/  ULOP3.LUT UR67, UR67, 0x10000, URZ, 0xfc, !UPT ;  /* 0x0001000043437892 */ /* 0x000fc8000f8efcff */
[----:B------:R-:W-:Y:S01]  /*3b60*/  IMAD.U32 R14, RZ, RZ, UR4 ;  /* 0x00000004ff0e7e24 */ /* 0x000fe2000f8e00ff */
[----:B------:R-:W-:Y:S01]  /*3b70*/  NOP ;  /* 0x0000000000007918 */ /* 0x000fe20000000000 */
[----:B------:R-:W-:Y:S06]  /*3b80*/  BAR.ARV 0x6, 0xa0 ;  /* 0x0182800000007b1d */ /* 0x000fec0000002000 */
[----:B------:R-:W1:Y:S02]  /*3b90*/  LDS R3, [UR62+0x140] ;  /* 0x0001403eff037984 */ /* 0x000e640008000800 */
[----:B-1----:R-:W-:Y:S01]  /*3ba0*/  R2UR UR4, R3 ;  /* 0x00000000030472ca */ /* 0x002fe200000e0000 */
[----:B------:R-:W-:-:S12]  /*3bb0*/  IMAD.MOV.U32 R3, RZ, RZ, RZ ;  /* 0x000000ffff037224 */ /* 0x000fd800078e00ff */
[----:B------:R-:W-:Y:S01]  /*3bc0*/  IMAD.U32 R16, RZ, RZ, UR4 ;  /* 0x00000004ff107e24 */ /* 0x000fe2000f8e00ff */
[----:B------:R-:W-:-:S06]  /*3bd0*/  USEL UR4, UR8, 0x1, !UP0 ;  /* 0x0000000108047887 */ /* 0x000fcc000c000000 */
[----:B------:R-:W-:-:S07]  /*3be0*/  IMAD.U32 R15, RZ, RZ, UR4 ;  /* 0x00000004ff0f7e24 */ /* 0x000fce000f8e00ff */
.L_x_80:
[C---:B------:R-:W-:Y:S02]  /*3bf0*/  LEA R0, R9.reuse, UR62, 0x3 ;  /* 0x0000003e09007c11 */ /* 0x040fe4000f8e18ff */
[----:B------:R-:W-:Y:S02]  /*3c00*/  SHF.L.U32 R4, R8, 0x1f, RZ ;  /* 0x0000001f08047819 */ /* 0x000fe400000006ff */
[----:B------:R-:W-:Y:S02]  /*3c10*/  LEA R5, R9, UR62, 0x4 ;  /* 0x0000003e09057c11 */ /* 0x000fe4000f8e20ff */
[----:B------:R-:W1:Y:S02]  /*3c20*/  SYNCS.PHASECHK.TRANS64.TRYWAIT P0, [R0+URZ+0x90], R4 ;  /* 0x00009004000075a7 */ /* 0x000e6400080011ff */
[----:B-1----:R-:W-:Y:S05]  /*3c30*/  @!P0 BRA `(.L_x_73) ;  /* 0x0000003800b08947 */ /* 0x002fea0003800000 */
.L_x_148:
[----:B-1----:R-:W1:Y:S01]  /*3c40*/  LDS.128 R4, [R5+0x120] ;  /* 0x0001200005047984 */ /* 0x002e620000000c00 */
[----:B------:R-:W-:Y:S02]  /*3c50*/  VIADD R0, R0, 0xa0 ;  /* 0x000000a000007836 */ /* 0x000fe40000000000 */
[----:B------:R-:W-:Y:S01]  /*3c60*/  VIADD R9, R9, 0x1 ;  /* 0x0000000109097836 */ /* 0x000fe20000000000 */
[----:B------:R-:W-:Y:S01]  /*3c70*/  @!PT LDS RZ, [RZ] ;  /* 0x00000000fffff984 */ /* 0x000fe20000000800 */
[----:B------:R-:W-:Y:S01]  /*3c80*/  @!PT LDS RZ, [RZ] ;  /* 0x00000000fffff984 */ /* 0x000fe20000000800 */
[----:B------:R-:W-:Y:S01]  /*3c90*/  @!PT LDS RZ, [RZ] ;  /* 0x00000000fffff984 */ /* 0x000fe20000000800 */
[----:B------:R-:W-:Y:S01]  /*3ca0*/  @!PT LDS RZ, [RZ] ;  /* 0x00000000fffff984 */ /* 0x000fe20000000800 */
[----:B------:R2:W-:Y:S06]  /*3cb0*/  MEMBAR.ALL.CTA ;  /* 0x0000000000007992 */ /* 0x0005ec0000008000 */
[----:B--2---:R-:W2:Y:S01]  /*3cc0*/  FENCE.VIEW.ASYNC.S ;  /* 0x00000000000073c6 */ /* 0x004ea20000000000 */
[----:B------:R-:W-:-:S04]  /*3cd0*/  PRMT R0, RZ, 0x654, R0 ;  /* 0x00000654ff007816 */ /* 0x000fc80000000000 */
[----:B--2---:R2:W-:Y:S01]  /*3ce0*/  SYNCS.ARRIVE.TRANS64.RED.A1T0 RZ, [R0+URZ], RZ ;  /* 0x000000ff00ff79a7 */ /* 0x0045e200081004ff */
[----:B-1----:R-:W-:Y:S01]  /*3cf0*/  LOP3.LUT P1, RZ, R6, 0x1, RZ, 0xc0, !PT ;  /* 0x0000000106ff7812 */ /* 0x002fe2000782c0ff */
[----:B--2---:R-:W-:-:S12]  /*3d00*/  BRA.U UP2, `(.L_x_74) ;  /* 0x00000009023c7547 */ /* 0x004fd8000b800000 */
[----:B------:R-:W1:Y:S01]  /*3d10*/  LDCU UR4, c[0x0][0x38c] ;  /* 0x00007180ff0477ac */ /* 0x000e620008000800 */
[----:B------:R-:W-:Y:S02]  /*3d20*/  R2UR UR5, R2 ;  /* 0x00000000020572ca */ /* 0x000fe400000e0000 */
[----:B------:R-:W-:Y:S02]  /*3d30*/  PLOP3.LUT P2, PT, PT, PT, PT, 0x80, 0x8 ;  /* 0x000000000008781c */ /* 0x000fe40003f4f070 */
[----:B------:R-:W-:Y:S02]  /*3d40*/  SHF.L.U32 R5, R10, 0x1f, RZ ;  /* 0x0000001f0a057819 */ /* 0x000fe400000006ff */
[----:B------:R-:W-:-:S07]  /*3d50*/  R2UR UR6, R16 ;  /* 0x00000000100672ca */ /* 0x000fce00000e0000 */
[----:B------:R-:W-:Y:S02]  /*3d60*/  ULEA UR7, UR5, UR62, 0x3 ;  /* 0x0000003e05077291 */ /* 0x000fe4000f8e18ff */
[----:B-1----:R-:W-:-:S04]  /*3d70*/  UISETP.GE.AND UP0, UPT, UR4, 0x1, UPT ;  /* 0x000000010400788c */ /* 0x002fc8000bf06270 */
[----:B------:R-:W-:Y:S01]  /*3d80*/  IMAD.U32 R4, RZ, RZ, UR7 ;  /* 0x00000007ff047e24 */ /* 0x000fe2000f8e00ff */
[----:B------:R-:W-:Y:S01]  /*3d90*/  ULEA UR8, UR5, UR6, 0x3 ;  /* 0x0000000605087291 */ /* 0x000fe2000f8e18ff */
[----:B------:R-:W-:-:S05]  /*3da0*/  PLOP3.LUT P0, PT, PT, PT, UP0, 0x80, 0x8 ;  /* 0x000000000008781c */ /* 0x000fca0003f0f008 */
[----:B------:R-:W-:-:S08]  /*3db0*/  @UP0 ULEA UR4, UR9, UR62, 0x3 ;  /* 0x0000003e09040291 */ /* 0x000fd0000f8e18ff */
[----:B------:R-:W-:-:S04]  /*3dc0*/  @P0 SHF.L.U32 R0, R3, 0x1f, RZ ;  /* 0x0000001f03000819 */ /* 0x000fc800000006ff */
[----:B------:R1:W2:Y:S01]  /*3dd0*/  @P0 SYNCS.PHASECHK.TRANS64.TRYWAIT P2, [UR4], R0 ;  /* 0x00000000ff0005a7 */ /* 0x0002a20008041104 */
[----:B------:R-:W3:Y:S02]  /*3de0*/  SYNCS.PHASECHK.TRANS64.TRYWAIT P0, [UR7+0xd0], R5 ;  /* 0x0000d005ff0075a7 */ /* 0x000ee40008001107 */
[----:B-123--:R-:W-:Y:S05]  /*3df0*/  @!P0 BRA `(.L_x_75) ;  /* 0x0000003800548947 */ /* 0x00efea0003800000 */
.L_x_150:
[----:B------:R-:W-:Y:S01]  /*3e00*/  UMOV UR64, UR60 ;  /* 0x0000003c00407c82 */ /* 0x000fe20008000000 */
[----:B------:R-:W-:Y:S05]  /*3e10*/  BRA.U !UP0, `(.L_x_76) ;  /* 0x0000000508e07547 */ /* 0x000fea000b800000 */
[----:B------:R-:W-:Y:S01]  /*3e20*/  R2UR UR4, R15 ;  /* 0x000000000f0472ca */ /* 0x000fe200000e0000 */
[----:B------:R-:W-:Y:S01]  /*3e30*/  UPLOP3.LUT UP3, UPT, UPT, UPT, UPT, 0x40, 0x4 ;  /* 0x000000000004789c */ /* 0x000fe20003f6e870 */
[----:B------:R-:W-:Y:S01]  /*3e40*/  R2UR UR61, R13 ;  /* 0x000000000d3d72ca */ /* 0x000fe200000e0000 */
[----:B------:R-:W-:-:S10]  /*3e50*/  UMOV UR7, UR9 ;  /* 0x0000000900077c82 */ /* 0x000fd40008000000 */
[----:B------:R-:W-:-:S12]  /*3e60*/  UIADD3 UR64, UPT, UPT, UR4, UR60, URZ ;  /* 0x0000003c04407290 */ /* 0x000fd8000fffe0ff */
.L_x_79:
[----:B--2---:R-:W-:Y:S01]  /*3e70*/  ULEA UR5, UR7, UR62, 0x3 ;  /* 0x0000003e07057291 */ /* 0x004fe2000f8e18ff */
[----:B------:R-:W-:Y:S11]  /*3e80*/  @P2 BRA `(.L_x_77) ;  /* 0x00000000000c2947 */ /* 0x000ff60003800000 */
[----:B-1----:R-:W-:Y:S04]  /*3e90*/  SHF.L.U32 R5, R3, 0x1f, RZ ;  /* 0x0000001f03057819 */ /* 0x002fe800000006ff */
[----:B------:R-:W1:Y:S02]  /*3ea0*/  SYNCS.PHASECHK.TRANS64.TRYWAIT P0, [UR5], R5 ;  /* 0x00000005ff0075a7 */ /* 0x000e640008001105 */
[----:B-1----:R-:W-:Y:S05]  /*3eb0*/  @!P0 BRA `(.L_x_78) ;  /* 0x0000003800408947 */ /* 0x002fea0003800000 */
.L_x_77:
[----:B------:R-:W-:Y:S01]  /*3ec0*/  UISETP.NE.AND UP0, UPT, UR61, 0x1, UPT ;  /* 0x000000013d00788c */ /* 0x000fe2000bf05270 */
[----:B------:R-:W-:Y:S01]  /*3ed0*/  PLOP3.LUT P2, PT, PT, PT, PT, 0x80, 0x8 ;  /* 0x000000000008781c */ /* 0x000fe20003f4f070 */
[----:B------:R-:W-:Y:S01]  /*3ee0*/  UIADD3 UR9, UPT, UPT, UR7, 0x1, URZ ;  /* 0x0000000107097890 */ /* 0x000fe2000fffe0ff */
[----:B------:R-:W-:Y:S01]  /*3ef0*/  MOV.SPILL R6, UR65 ;  /* 0x0000004100067c02 */ /* 0x000fe20009000f00 */
[----:B------:R-:W-:Y:S01]  /*3f00*/  UIADD3 UR63, UPT, UPT, UR5, 0x30, URZ ;  /* 0x00000030053f7890 */ /* 0x000fe2000fffe0ff */
[----:B-1----:R-:W-:Y:S01]  /*3f10*/  MOV.SPILL R5, UR64 ;  /* 0x0000004000057c02 */ /* 0x002fe20009000f00 */
[----:B------:R-:W-:Y:S01]  /*3f20*/  UISETP.NE.AND UP1, UPT, UR9, 0x6, UPT ;  /* 0x000000060900788c */ /* 0x000fe2000bf25270 */
[----:B------:R-:W-:Y:S01]  /*3f30*/  PLOP3.LUT P0, PT, PT, PT, UP0, 0x80, 0x8 ;  /* 0x000000000008781c */ /* 0x000fe20003f0f008 */
[----:B------:R-:W-:Y:S02]  /*3f40*/  ULEA UR6, UR7, UR67, 0x8 ;  /* 0x0000004307067291 */ /* 0x000fe4000f8e40ff */
[----:B------:R-:W-:Y:S02]  /*3f50*/  USEL UR5, URZ, 0x1, UP1 ;  /* 0x00000001ff057887 */ /* 0x000fe40008800000 */
[----:B------:R-:W-:Y:S02]  /*3f60*/  USEL UR9, UR9, URZ, UP1 ;  /* 0x000000ff09097287 */ /* 0x000fe40008800000 */
[----:B------:R-:W-:Y:S02]  /*3f70*/  ULEA UR4, UR7, UR66, 0xb ;  /* 0x0000004207047291 */ /* 0x000fe4000f8e58ff */
[----:B------:R-:W-:Y:S01]  /*3f80*/  @UP0 ULEA UR7, UR9, UR62, 0x3 ;  /* 0x0000003e09070291 */ /* 0x000fe2000f8e18ff */
[----:B------:R-:W-:Y:S01]  /*3f90*/  LOP3.LUT R3, R3, UR5, RZ, 0x3c, !PT ;  /* 0x0000000503037c12 */ /* 0x000fe2000f8e3cff */
[----:B------:R-:W-:Y:S02]  /*3fa0*/  UIADD3 UR20, UPT, UPT, UR6, 0x2, URZ ;  /* 0x0000000206147890 */ /* 0x000fe4000fffe0ff */
[----:B------:R-:W-:Y:S01]  /*3fb0*/  UIADD3 UR18, UPT, UPT, UR4, 0x2, URZ ;  /* 0x0000000204127890 */ /* 0x000fe2000fffe0ff */
[----:B------:R-:W-:Y:S01]  /*3fc0*/  @P0 SHF.L.U32 R0, R3, 0x1f, RZ ;  /* 0x0000001f03000819 */ /* 0x000fe200000006ff */
[----:B------:R-:W-:Y:S02]  /*3fd0*/  UIADD3 UR16, UPT, UPT, UR6, 0x4, URZ ;  /* 0x0000000406107890 */ /* 0x000fe4000fffe0ff */
[----:B------:R-:W-:Y:S01]  /*3fe0*/  UIADD3 UR10, UPT, UPT, UR4, 0x4, URZ ;  /* 0x00000004040a7890 */ /* 0x000fe2000fffe0ff */
[----:B------:R2:W3:Y:S01]  /*3ff0*/  @P0 SYNCS.PHASECHK.TRANS64.TRYWAIT P2, [UR7], R0 ;  /* 0x00000000ff0005a7 */ /* 0x0004e20008041107 */
[----:B------:R-:W-:Y:S02]  /*4000*/  UIADD3 UR14, UPT, UPT, UR6, 0x6, URZ ;  /* 0x00000006060e7890 */ /* 0x000fe4000fffe0ff */
        /* <DEDUP_REMOVED lines=21> */
[----:B------:R-:W-:Y:S01]  /*4160*/  UIADD3 UR61, UPT, UPT, UR61, -0x1, URZ ;  /* 0xffffffff3d3d7890 */ /* 0x000fe2000fffe0ff */
[----:B------:R-:W-:Y:S01]  /*4170*/  UMOV UR7, 0x40004000 ;  /* 0x4000400000077882 */ /* 0x000fe20000000000 */
[----:B------:R-:W-:Y:S01]  /*4180*/  UMOV UR64, 0x0 ;  /* 0x0000000000407882 */ /* 0x000fe20000000000 */
[----:B------:R-:W-:Y:S01]  /*4190*/  UMOV UR65, 0x8040490 ;  /* 0x0804049000417882 */ /* 0x000fe20000000000 */
[----:B------:R-:W-:Y:S01]  /*41a0*/  UMOV UR5, 0x40004040 ;  /* 0x4000404000057882 */ /* 0x000fe20000000000 */
[----:B------:R-:W-:Y:S01]  /*41b0*/  UMOV UR21, 0x40004000 ;  /* 0x4000400000157882 */ /* 0x000fe20000000000 */
[----:B------:R1:W-:Y:S01]  /*41c0*/  UTCHMMA.2CTA gdesc[UR4], gdesc[UR6], tmem[UR8], tmem[UR64], idesc[UR65], UP3 ;  /* 0x00ff4006040075ea */ /* 0x0003e20009a00008 */
[----:B------:R-:W-:Y:S01]  /*41d0*/  UPLOP3.LUT UP3, UPT, UPT, UPT, UPT, 0x80, 0x8 ;  /* 0x000000000008789c */ /* 0x000fe20003f6f070 */
[----:B------:R-:W-:Y:S01]  /*41e0*/  UMOV UR19, 0x40004040 ;  /* 0x4000404000137882 */ /* 0x000fe20000000000 */
[----:B------:R-:W-:Y:S01]  /*41f0*/  UMOV UR17, 0x40004000 ;  /* 0x4000400000117882 */ /* 0x000fe20000000000 */
[----:B------:R4:W-:Y:S01]  /*4200*/  UTCHMMA.2CTA gdesc[UR18], gdesc[UR20], tmem[UR8], tmem[UR64], idesc[UR65], UPT ;  /* 0x00ff4014120075ea */ /* 0x0009e2000ba00008 */
        /* <DEDUP_REMOVED lines=19> */
[----:B-1----:R-:W-:Y:S01]  /*4340*/  UMOV UR7, 0x8040490 ;  /* 0x0804049000077882 */ /* 0x002fe20000000000 */
[----:B------:R-:W-:Y:S01]  /*4350*/  UMOV UR35, 0x40004000 ;  /* 0x4000400000237882 */ /* 0x000fe20000000000 */
[----:B------:R-:W-:Y:S01]  /*4360*/  UMOV UR33, 0x40004040 ;  /* 0x4000404000217882 */ /* 0x000fe20000000000 */
[----:B------:R-:W-:Y:S01]  /*4370*/  UMOV UR27, 0x40004000 ;  /* 0x40004000001b7882 */ /* 0x000fe20000000000 */
[----:B------:R-:W-:Y:S01]  /*4380*/  UMOV UR25, 0x40004040 ;  /* 0x4000404000197882 */ /* 0x000fe20000000000 */
[----:B----4-:R-:W-:Y:S02]  /*4390*/  UIADD3 UR20, UPT, UPT, UR4, 0x602, URZ ;  /* 0x0000060204147890 */ /* 0x010fe4000fffe0ff */
[----:B------:R-:W-:Y:S02]  /*43a0*/  UIADD3 UR18, UPT, UPT, UR6, 0xc4, URZ ;  /* 0x000000c406127890 */ /* 0x000fe4000fffe0ff */
[----:B--2---:R-:W-:Y:S02]  /*43b0*/  UIADD3 UR16, UPT, UPT, UR4, 0x604, URZ ;  /* 0x0000060404107890 */ /* 0x004fe4000fffe0ff */
[----:B------:R-:W-:Y:S01]  /*43c0*/  UIADD3 UR10, UPT, UPT, UR6, 0xc6, URZ ;  /* 0x000000c6060a7890 */ /* 0x000fe2000fffe0ff */
[----:B------:R-:W-:Y:S01]  /*43d0*/  R2UR.FILL UR65, R6 ;  /* 0x00000000064172ca */ /* 0x000fe200004e0000 */
[----:B------:R-:W-:Y:S01]  /*43e0*/  UIADD3 UR4, UPT, UPT, UR4, 0x606, URZ ;  /* 0x0000060604047890 */ /* 0x000fe2000fffe0ff */
[----:B------:R-:W-:Y:S01]  /*43f0*/  R2UR.FILL UR64, R5 ;  /* 0x00000000054072ca */ /* 0x000fe200004e0000 */
[----:B------:R-:W-:Y:S01]  /*4400*/  UMOV UR14, 0x0 ;  /* 0x00000000000e7882 */ /* 0x000fe20000000000 */
[----:B------:R-:W-:Y:S01]  /*4410*/  UMOV UR15, 0x8040490 ;  /* 0x08040490000f7882 */ /* 0x000fe20000000000 */
[----:B------:R-:W-:Y:S01]  /*4420*/  UMOV UR12, 0x0 ;  /* 0x00000000000c7882 */ /* 0x000fe20000000000 */
[----:B------:R-:W-:Y:S01]  /*4430*/  UTCHMMA.2CTA gdesc[UR28], gdesc[UR30], tmem[UR8], tmem[UR14], idesc[UR15], UPT ;  /* 0x00ff0e1e1c0075ea */ /* 0x000fe2000ba00008 */
[----:B------:R-:W-:Y:S01]  /*4440*/  UTCHMMA.2CTA gdesc[UR56], gdesc[UR58], tmem[UR8], tmem[UR14], idesc[UR15], UPT ;  /* 0x00ff0e3a380075ea */ /* 0x000fe2000ba00008 */
[----:B------:R-:W-:Y:S01]  /*4450*/  UMOV UR13, 0x8040490 ;  /* 0x08040490000d7882 */ /* 0x000fe20000000000 */
[----:B------:R-:W-:Y:S01]  /*4460*/  UTCHMMA.2CTA gdesc[UR52], gdesc[UR54], tmem[UR8], tmem[UR14], idesc[UR15], UPT ;  /* 0x00ff0e36340075ea */ /* 0x000fe2000ba00008 */
[----:B------:R-:W-:Y:S01]  /*4470*/  UTCHMMA.2CTA gdesc[UR48], gdesc[UR50], tmem[UR8], tmem[UR12], idesc[UR13], UPT ;  /* 0x00ff0c32300075ea */ /* 0x000fe2000ba00008 */
[----:B------:R-:W-:Y:S01]  /*4480*/  UTCHMMA.2CTA gdesc[UR44], gdesc[UR46], tmem[UR8], tmem[UR12], idesc[UR13], UPT ;  /* 0x00ff0c2e2c0075ea */ /* 0x000fe2000ba00008 */
[----:B------:R-:W-:Y:S01]  /*4490*/  UTCHMMA.2CTA gdesc[UR40], gdesc[UR42], tmem[UR8], tmem[UR12], idesc[UR13], UPT ;  /* 0x00ff0c2a280075ea */ /* 0x000fe2000ba00008 */
[----:B------:R-:W-:Y:S01]  /*44a0*/  UMOV UR6, 0x0 ;  /* 0x0000000000067882 */ /* 0x000fe20000000000 */
[----:B------:R-:W-:Y:S01]  /*44b0*/  UMOV UR23, 0x40004000 ;  /* 0x4000400000177882 */ /* 0x000fe20000000000 */
[----:B------:R-:W-:Y:S01]  /*44c0*/  UISETP.NE.AND UP0, UPT, UR60, UR64, UPT ;  /* 0x000000403c00728c */ /* 0x000fe2000bf05270 */
[----:B------:R1:W-:Y:S01]  /*44d0*/  UTCHMMA.2CTA gdesc[UR36], gdesc[UR38], tmem[UR8], tmem[UR6], idesc[UR7], UPT ;  /* 0x00ff0626240075ea */ /* 0x0003e2000ba00008 */
[----:B------:R2:W-:Y:S01]  /*44e0*/  UTCHMMA.2CTA gdesc[UR32], gdesc[UR34], tmem[UR8], tmem[UR76], idesc[UR77], UPT ;  /* 0x00ff4c22200075ea */ /* 0x0005e2000ba00008 */
[----:B------:R2:W-:Y:S01]  /*44f0*/  UTCHMMA.2CTA gdesc[UR24], gdesc[UR26], tmem[UR8], tmem[UR74], idesc[UR75], UPT ;  /* 0x00ff4a1a180075ea */ /* 0x0005e2000ba00008 */
[----:B------:R-:W-:Y:S01]  /*4500*/  UMOV UR21, 0x40004040 ;  /* 0x4000404000157882 */ /* 0x000fe20000000000 */
[----:B------:R-:W-:Y:S01]  /*4510*/  UMOV UR19, 0x40004000 ;  /* 0x4000400000137882 */ /* 0x000fe20000000000 */
[----:B------:R-:W-:Y:S01]  /*4520*/  UMOV UR17, 0x40004040 ;  /* 0x4000404000117882 */ /* 0x000fe20000000000 */
[----:B------:R2:W-:Y:S01]  /*4530*/  UTCHMMA.2CTA gdesc[UR20], gdesc[UR22], tmem[UR8], tmem[UR72], idesc[UR73], UPT ;  /* 0x00ff4816140075ea */ /* 0x0005e2000ba00008 */
[----:B------:R-:W-:Y:S01]  /*4540*/  UMOV UR11, 0x40004000 ;  /* 0x40004000000b7882 */ /* 0x000fe20000000000 */
[----:B------:R2:W-:Y:S01]  /*4550*/  UTCHMMA.2CTA gdesc[UR16], gdesc[UR18], tmem[UR8], tmem[UR70], idesc[UR71], UPT ;  /* 0x00ff4612100075ea */ /* 0x0005e2000ba00008 */
[----:B------:R2:W-:Y:S01]  /*4560*/  UTCHMMA.2CTA gdesc[UR4], gdesc[UR10], tmem[UR8], tmem[UR68], idesc[UR69], UPT ;  /* 0x00ff440a040075ea */ /* 0x0005e2000ba00008 */
[----:B------:R2:W-:Y:S01]  /*4570*/  UTCBAR.2CTA.MULTICAST [UR63], URZ, UR65 ;  /* 0x000000ff3f0073e9 */ /* 0x0005e20008200841 */
[----:B-1----:R-:W-:Y:S01]  /*4580*/  UMOV UR7, UR9 ;  /* 0x0000000900077c82 */ /* 0x002fe20008000000 */
[----:B---3--:R-:W-:Y:S05]  /*4590*/  BRA.U UP0, `(.L_x_79) ;  /* 0xfffffff900347547 */ /* 0x008fea000b83ffff */
.L_x_76:
[----:B--2---:R-:W-:Y:S01]  /*45a0*/  R2UR UR4, R4 ;  /* 0x00000000040472ca */ /* 0x004fe200000e0000 */
[----:B------:R-:W-:Y:S01]  /*45b0*/  UMOV UR60, UR64 ;  /* 0x00000040003c7c82 */ /* 0x000fe20008000000 */
[----:B------:R-:W-:-:S11]  /*45c0*/  R2UR UR5, R14 ;  /* 0x000000000e0572ca */ /* 0x000fd600000e0000 */
[----:B------:R-:W-:-:S09]  /*45d0*/  UIADD3 UR4, UPT, UPT, UR4, 0xb0, URZ ;  /* 0x000000b004047890 */ /* 0x000fd2000fffe0ff */
[----:B------:R2:W-:Y:S01]  /*45e0*/  UTCBAR.2CTA.MULTICAST [UR4], URZ, UR5 ;  /* 0x000000ff040073e9 */ /* 0x0005e20008200805 */
[----:B------:R-:W-:Y:S02]  /*45f0*/  NOP ;  /* 0x0000000000007918 */ /* 0x000fe40000000000 */
.L_x_74:
[----:B--2---:R-:W-:Y:S02]  /*4600*/  R2UR UR4, R2 ;  /* 0x00000000020472ca */ /* 0x004fe400000e0000 */
[----:B------:R-:W-:-:S04]  /*4610*/  ISETP.NE.AND P0, PT, R9, 0x2, PT ;  /* 0x000000020900780c */ /* 0x000fc80003f05270 */
[----:B-1----:R-:W-:Y:S02]  /*4620*/  SEL R0, RZ, 0x1, P0 ;  /* 0x00000001ff007807 */ /* 0x002fe40000000000 */
[----:B------:R-:W-:Y:S02]  /*4630*/  SEL R9, R9, RZ, P0 ;  /* 0x000000ff09097207 */ /* 0x000fe40000000000 */
[----:B------:R-:W-:-:S03]  /*4640*/  LOP3.LUT R8, R8, R0, RZ, 0x3c, !PT ;  /* 0x0000000008087212 */ /* 0x000fc600078e3cff */
[----:B------:R-:W-:-:S04]  /*4650*/  UIADD3 UR4, UPT, UPT, UR4, 0x1, URZ ;  /* 0x0000000104047890 */ /* 0x000fc8000fffe0ff */
[----:B------:R-:W-:-:S04]  /*4660*/  UISETP.NE.AND UP0, UPT, UR4, 0x4, UPT ;  /* 0x000000040400788c */ /* 0x000fc8000bf05270 */
[----:B------:R-:W-:Y:S02]  /*4670*/  USEL UR5, URZ, 0x1, UP0 ;  /* 0x00000001ff057887 */ /* 0x000fe40008000000 */
[----:B------:R-:W-:-:S04]  /*4680*/  USEL UR4, UR4, URZ, UP0 ;  /* 0x000000ff04047287 */ /* 0x000fc80008000000 */
[----:B------:R-:W-:Y:S02]  /*4690*/  LOP3.LUT R10, R10, UR5, RZ, 0x3c, !PT ;  /* 0x000000050a0a7c12 */ /* 0x000fe4000f8e3cff */
[----:B------:R-:W-:Y:S01]  /*46a0*/  IMAD.U32 R2, RZ, RZ, UR4 ;  /* 0x00000004ff027e24 */ /* 0x000fe2000f8e00ff */
[----:B------:R-:W-:Y:S06]  /*46b0*/  @P1 BRA `(.L_x_80) ;  /* 0xfffffff4004c1947 */ /* 0x000fec000383ffff */
[----:B------:R-:W1:Y:S01]  /*46c0*/  S2UR UR8, SR_CgaCtaId ;  /* 0x00000000000879c3 */ /* 0x000e620000008800 */
[----:B------:R-:W-:Y:S01]  /*46d0*/  ELECT P0, URZ, PT ;  /* 0x0000000000ff782f */ /* 0x000fe20003800000 */
[----:B------:R-:W-:Y:S01]  /*46e0*/  IMAD.MOV.U32 R0, RZ, RZ, 0x1 ;  /* 0x00000001ff007424 */ /* 0x000fe200078e00ff */
[----:B------:R-:W-:Y:S01]  /*46f0*/  UMOV UR4, 0x40 ;  /* 0x0000004000047882 */ /* 0x000fe20000000000 */
[----:B------:R-:W-:-:S04]  /*4700*/  R2UR UR5, R12 ;  /* 0x000000000c0572ca */ /* 0x000fc800000e0000 */
[----:B------:R-:W-:Y:S09]  /*4710*/  UVIRTCOUNT.DEALLOC.SMPOOL 0x80 ;  /* 0x000000800000784c */ /* 0x000ff20000000000 */
[----:B------:R-:W-:Y:S02]  /*4720*/  UISETP.NE.AND UP0, UPT, UR5, URZ, UPT ;  /* 0x000000ff0500728c */ /* 0x000fe4000bf05270 */
[----:B-1----:R-:W-:-:S09]  /*4730*/  ULEA UR8, UR8, UR4, 0x18 ;  /* 0x0000000408087291 */ /* 0x002fd2000f8ec0ff */
[----:B------:R1:W-:Y:S01]  /*4740*/  @P0 STS.U8 [UR8+0x1c], R0 ;  /* 0x00001c00ff000988 */ /* 0x0003e20008000008 */
[----:B------:R-:W-:Y:S05]  /*4750*/  BRA.U UP0, `(.L_x_81) ;  /* 0x0000000100a87547 */ /* 0x000fea000b800000 */
[----:B------:R-:W-:Y:S01]  /*4760*/  R2UR UR4, R2 ;  /* 0x00000000020472ca */ /* 0x000fe200000e0000 */
[----:B------:R-:W-:Y:S01]  /*4770*/  UIADD3 UR7, UPT, UPT, UR62, 0xd0, URZ ;  /* 0x000000d03e077890 */ /* 0x000fe2000fffe0ff */
[----:B------:R-:W-:-:S11]  /*4780*/  SHF.L.U32 R3, R10, 0x1f, RZ ;  /* 0x0000001f0a037819 */ /* 0x000fd600000006ff */
[----:B------:R-:W-:-:S09]  /*4790*/  ULEA UR4, UR4, UR7, 0x3 ;  /* 0x0000000704047291 */ /* 0x000fd2000f8e18ff */
[----:B------:R-:W2:Y:S02]  /*47a0*/  SYNCS.PHASECHK.TRANS64.TRYWAIT P0, [UR4], R3 ;  /* 0x00000003ff0075a7 */ /* 0x000ea40008001104 */
[----:B--2---:R-:W-:Y:S05]  /*47b0*/  @!P0 BRA `(.L_x_82) ;  /* 0x0000003000188947 */ /* 0x004fea0003800000 */
.L_x_153:
[----:B------:R-:W-:-:S13]  /*47c0*/  R2UR UR4, R2 ;  /* 0x00000000020472ca */ /* 0x000fda00000e0000 */
        /* <DEDUP_REMOVED lines=9> */
.L_x_155:
        /* <DEDUP_REMOVED lines=9> */
.L_x_157:
[----:B------:R-:W-:-:S04]  /*48f0*/  UIADD3 UR4, UPT, UPT, UR4, 0x1, URZ ;  /* 0x0000000104047890 */ /* 0x000fc8000fffe0ff */
[----:B------:R-:W-:-:S04]  /*4900*/  UISETP.NE.AND UP1, UPT, UR4, 0x4, UPT ;  /* 0x000000040400788c */ /* 0x000fc8000bf25270 */
[----:B------:R-:W-:Y:S02]  /*4910*/  USEL UR5, URZ, 0x1, UP1 ;  /* 0x00000001ff057887 */ /* 0x000fe40008800000 */
[----:B------:R-:W-:-:S04]  /*4920*/  USEL UR4, UR4, URZ, UP1 ;  /* 0x000000ff04047287 */ /* 0x000fc80008800000 */
[----:B------:R-:W-:Y:S01]  /*4930*/  ULEA UR4, UR4, UR7, 0x3 ;  /* 0x0000000704047291 */ /* 0x000fe2000f8e18ff */
[----:B------:R-:W-:-:S04]  /*4940*/  LOP3.LUT R2, R2, UR5, RZ, 0x3c, !PT ;  /* 0x0000000502027c12 */ /* 0x000fc8000f8e3cff */
[----:B------:R-:W-:Y:S01]  /*4950*/  SHF.L.U32 R2, R2, 0x1f, RZ ;  /* 0x0000001f02027819 */ /* 0x000fe200000006ff */
[----:B-1----:R-:W-:-:S04]  /*4960*/  IMAD.U32 R0, RZ, RZ, UR4 ;  /* 0x00000004ff007e24 */ /* 0x002fc8000f8e00ff */
[----:B------:R1:W2:Y:S03]  /*4970*/  SYNCS.PHASECHK.TRANS64.TRYWAIT P0, [R0+URZ], R2 ;  /* 0x00000002000075a7 */ /* 0x0002a600080011ff */
[----:B--2---:R-:W-:Y:S05]  /*4980*/  @!P0 NANOSLEEP.SYNCS 0x989680 ;  /* 0x009896800000895d */ /* 0x004fea0003900000 */
[----:B------:R-:W2:Y:S02]  /*4990*/  @!P0 SYNCS.PHASECHK.TRANS64 P0, [R0+URZ], R2 ;  /* 0x00000002000085a7 */ /* 0x000ea400080010ff */
[----:B--2---:R-:W-:Y:S05]  /*49a0*/  @P0 BRA `(.L_x_85) ;  /* 0x0000000000240947 */ /* 0x004fea0003800000 */
.L_x_86:
[----:B--2---:R2:W3:Y:S02]  /*49b0*/  SYNCS.PHASECHK.TRANS64.TRYWAIT P0, [R0+URZ], R2 ;  /* 0x00000002000075a7 */ /* 0x0044e400080011ff */
[----:B---3--:R-:W-:Y:S05]  /*49c0*/  @!P0 NANOSLEEP.SYNCS 0x989680 ;  /* 0x009896800000895d */ /* 0x008fea0003900000 */
[----:B------:R-:W3:Y:S02]  /*49d0*/  @!P0 SYNCS.PHASECHK.TRANS64 P0, [R0+URZ], R2 ;  /* 0x00000002000085a7 */ /* 0x000ee400080010ff */
[----:B---3--:R-:W-:Y:S05]  /*49e0*/  @!P0 BRA `(.L_x_86) ;  /* 0xfffffffc00f08947 */ /* 0x008fea000383ffff */
[----:B------:R-:W-:Y:S05]  /*49f0*/  BRA `(.L_x_85) ;  /* 0x0000000000107947 */ /* 0x000fea0003800000 */
.L_x_81:
[----:B------:R-:W-:Y:S01]  /*4a00*/  R2UR UR5, R11 ;  /* 0x000000000b0572ca */ /* 0x000fe200000e0000 */
[----:B------:R-:W-:-:S12]  /*4a10*/  UIADD3 UR4, UPT, UPT, UR62, 0x110, URZ ;  /* 0x000001103e047890 */ /* 0x000fd8000fffe0ff */
[----:B------:R-:W-:-:S09]  /*4a20*/  UPRMT UR4, UR5, 0x654, UR4 ;  /* 0x0000065405047896 */ /* 0x000fd20008000004 */
[----:B------:R-:W-:Y:S03]  /*4a30*/  SYNCS.ARRIVE.TRANS64.RED.A1T0 RZ, [UR4], RZ ;  /* 0x000000ffffff79a7 */ /* 0x000fe60008100404 */
.L_x_85:
[----:B-12---:R-:W-:Y:S01]  /*4a40*/  SHF.L.U32 R2, RZ, 0x1f, RZ ;  /* 0x0000001fff027819 */ /* 0x006fe200000006ff */
[----:B------:R-:W-:Y:S01]  /*4a50*/  UIADD3 UR4, UPT, UPT, UR62, 0x110, URZ ;  /* 0x000001103e047890 */ /* 0x000fe2000fffe0ff */
[----:B------:R-:W-:Y:S02]  /*4a60*/  PLOP3.LUT P0, PT, PT, PT, UP0, 0x80, 0x8 ;  /* 0x000000000008781c */ /* 0x000fe40003f0f008 */
[----:B------:R-:W1:Y:S02]  /*4a70*/  SYNCS.PHASECHK.TRANS64.TRYWAIT P1, [UR62+0x110], R2 ;  /* 0x00011002ff0075a7 */ /* 0x000e64000802113e */
[----:B-1----:R-:W-:Y:S09]  /*4a80*/  @!P1 BRA `(.L_x_87) ;  /* 0x0000002c00ac9947 */ /* 0x002ff20003800000 */
.L_x_159:
[----:B------:R-:W-:Y:S02]  /*4a90*/  R2UR UR6, R11 ;  /* 0x000000000b0672ca */ /* 0x000fe400000e0000 */
[----:B------:R-:W-:-:S11]  /*4aa0*/  R2UR UR5, R16 ;  /* 0x00000000100572ca */ /* 0x000fd600000e0000 */
[----:B------:R-:W-:-:S03]  /*4ab0*/  @!UP0 UPRMT UR4, UR6, 0x654, UR4 ;  /* 0x0000065406048896 */ /* 0x000fc60008000004 */
[----:B------:R-:W-:-:S06]  /*4ac0*/  UMOV UR6, 0x1 ;  /* 0x0000000100067882 */ /* 0x000fcc0000000000 */
[----:B------:R-:W-:Y:S01]  /*4ad0*/  @!P0 SYNCS.ARRIVE.TRANS64.RED.A1T0 RZ, [UR4], RZ ;  /* 0x000000ffffff89a7 */ /* 0x000fe20008100404 */
[----:B------:R-:W-:Y:S01]  /*4ae0*/  NOP ;  /* 0x0000000000007918 */ /* 0x000fe20000000000 */
[----:B-1----:R-:W1:Y:S01]  /*4af0*/  LDS R0, [UR8+0x14] ;  /* 0x00001408ff007984 */ /* 0x002e620008000800 */
[----:B------:R-:W-:-:S03]  /*4b00*/  ULOP3.LUT UR4, UR5, 0xffff, URZ, 0xc0, !UPT ;  /* 0x0000ffff05047892 */ /* 0x000fc6000f8ec0ff */
[----:B------:R-:W-:Y:S01]  /*4b10*/  UMOV UR5, 0xffff ;  /* 0x0000ffff00057882 */ /* 0x000fe20000000000 */
[----:B------:R-:W-:-:S04]  /*4b20*/  USHF.R.U32.HI UR4, URZ, 0x5, UR4 ;  /* 0x00000005ff047899 */ /* 0x000fc80008011604 */
[----:B------:R-:W-:Y:S02]  /*4b30*/  USHF.L.U32 UR5, UR5, UR4, URZ ;  /* 0x0000000405057299 */ /* 0x000fe400080006ff */
[----:B------:R-:W-:-:S04]  /*4b40*/  USHF.L.U32 UR4, UR6, UR4, URZ ;  /* 0x0000000406047299 */ /* 0x000fc800080006ff */
[----:B-1----:R-:W-:-:S04]  /*4b50*/  LOP3.LUT R0, R0, UR5, RZ, 0xc0, !PT ;  /* 0x0000000500007c12 */ /* 0x002fc8000f8ec0ff */
[----:B------:R-:W-:-:S13]  /*4b60*/  ISETP.NE.AND P0, PT, R0, UR5, PT ;  /* 0x0000000500007c0c */ /* 0x000fda000bf05270 */
[----:B------:R-:W-:Y:S05]  /*4b70*/  @P0 BRA `(.L_x_88) ;  /* 0x0000000000580947 */ /* 0x000fea0003800000 */
[----:B------:R-:W1:Y:S02]  /*4b80*/  LDS R0, [UR8+0x18] ;  /* 0x00001808ff007984 */ /* 0x000e640008000800 */
[----:B-1----:R-:W-:-:S04]  /*4b90*/  LOP3.LUT R0, R0, UR4, RZ, 0xc0, !PT ;  /* 0x0000000400007c12 */ /* 0x002fc8000f8ec0ff */
[----:B------:R-:W-:-:S13]  /*4ba0*/  ISETP.NE.AND P0, PT, R0, UR4, PT ;  /* 0x0000000400007c0c */ /* 0x000fda000bf05270 */
[----:B------:R-:W-:Y:S05]  /*4bb0*/  @P0 BRA `(.L_x_89) ;  /* 0x00000000003c0947 */ /* 0x000fea0003800000 */
[----:B------:R-:W1:Y:S01]  /*4bc0*/  S2R R2, SR_LANEID ;  /* 0x0000000000027919 */ /* 0x000e620000000000 */
[----:B------:R-:W-:-:S06]  /*4bd0*/  ULOP3.LUT UR5, URZ, UR5, URZ, 0x33, !UPT ;  /* 0x00000005ff057292 */ /* 0x000fcc000f8e33ff */
[----:B------:R-:W-:-:S04]  /*4be0*/  IMAD.U32 R0, RZ, RZ, UR5 ;  /* 0x00000005ff007e24 */ /* 0x000fc8000f8e00ff */
[----:B------:R2:W3:Y:S02]  /*4bf0*/  REDUX UR7, R0 ;  /* 0x00000000000773c4 */ /* 0x0004e40000000000 */
[----:B------:R4:W-:Y:S01]  /*4c00*/  UTCATOMSWS.AND URZ, UR5 ;  /* 0x0000000500ff79e3 */ /* 0x0009e20008000000 */
[----:B--2---:R-:W-:Y:S01]  /*4c10*/  LOP3.LUT R0, RZ, UR4, RZ, 0x33, !PT ;  /* 0x00000004ff007c12 */ /* 0x004fe2000f8e33ff */
[----:B------:R-:W-:Y:S02]  /*4c20*/  VOTEU.ANY UR4, UPT, PT ;  /* 0x0000000000047886 */ /* 0x000fe400038e0100 */
[----:B------:R-:W-:Y:S02]  /*4c30*/  UFLO.U32 UR4, UR4 ;  /* 0x00000004000472bd */ /* 0x000fe400080e0000 */
[----:B------:R-:W2:Y:S04]  /*4c40*/  REDUX UR6, R0 ;  /* 0x00000000000673c4 */ /* 0x000ea80000000000 */
[----:B-1----:R-:W-:-:S02]  /*4c50*/  ISETP.EQ.U32.AND P0, PT, R2, UR4, PT ;  /* 0x0000000402007c0c */ /* 0x002fc4000bf02070 */
[----:B---3--:R-:W-:-:S11]  /*4c60*/  MOV R2, UR7 ;  /* 0x0000000700027c02 */ /* 0x008fd60008000f00 */
[----:B------:R4:W-:Y:S01]  /*4c70*/  @P0 ATOMS.AND RZ, [UR8+0x14], R2 ;  /* 0x00001402ffff098c */ /* 0x0009e2000a800008 */
[----:B--2---:R-:W-:-:S05]  /*4c80*/  IMAD.U32 R0, RZ, RZ, UR6 ;  /* 0x00000006ff007e24 */ /* 0x004fca000f8e00ff */
[----:B------:R4:W-:Y:S01]  /*4c90*/  @P0 ATOMS.AND RZ, [UR8+0x18], R0 ;  /* 0x00001800ffff098c */ /* 0x0009e2000a800008 */
[----:B------:R-:W-:Y:S05]  /*4ca0*/  BRA `(.L_x_90) ;  /* 0x0000000000147947 */ /* 0x000fea0003800000 */
.L_x_89:
[----:B------:R-:W-:Y:S02]  /*4cb0*/  MOV R2, 0x4cd0 ;  /* 0x00004cd000027802 */ /* 0x000fe40000000f00 */
[----:B-----5:R-:W-:Y:S05]  /*4cc0*/  CALL.REL.NOINC `($__internal_0_$__cuda_sm10x_tcgen05_guardrail_trap_col_being_dealloced_not_returned_by_alloc) ;  /* 0x0000002c00cc7944 */ /* 0x020fea0003c00000 */
[----:B------:R-:W-:Y:S05]  /*4cd0*/  BRA `(.L_x_90) ;  /* 0x0000000000087947 */ /* 0x000fea0003800000 */
.L_x_88:
[----:B------:R-:W-:Y:S02]  /*4ce0*/  MOV R2, 0x4d00 ;  /* 0x00004d0000027802 */ /* 0x000fe40000000f00 */
[----:B-----5:R-:W-:Y:S05]  /*4cf0*/  CALL.REL.NOINC `($__internal_2_$__cuda_sm10x_tcgen05_guardrail_trap_unallocated_columns_being_dealloced) ;  /* 0x0000002c00d87944 */ /* 0x020fea0003c00000 */
.L_x_90:
[----:B------:R-:W-:Y:S01]  /*4d00*/  NOP ;  /* 0x0000000000007918 */ /* 0x000fe20000000000 */
[----:B----4-:R-:W-:Y:S05]  /*4d10*/  EXIT ;  /* 0x000000000000794d */ /* 0x010fea0003800000 */
.L_x_61:
[----:B------:R-:W-:-:S09]  /*4d20*/  UISETP.NE.OR UP5, UPT, UR10, 0x3, !UP5 ;  /* 0x000000030a00788c */ /* 0x000fd2000efa5670 */
[----:B------:R-:W-:Y:S05]  /*4d30*/  BRA.U UP5, `(.L_x_91) ;  /* 0x0000000d050c7547 */ /* 0x000fea000b800000 */
[----:B------:R-:W1:Y:S01]  /*4d40*/  LDC R0, c[0x0][0xb30] ;  /* 0x0002cc00ff007b82 */ /* 0x000e620000000800 */
[----:B------:R-:W2:Y:S01]  /*4d50*/  LDCU.64 UR4, c[0x0][0x888] ;  /* 0x00011100ff0477ac */ /* 0x000ea20008000a00 */
[----:B------:R-:W-:Y:S01]  /*4d60*/  IMAD.MOV.U32 R28, RZ, RZ, 0x1 ;  /* 0x00000001ff1c7424 */ /* 0x000fe200078e00ff */
[----:B------:R-:W-:Y:S01]  /*4d70*/  CS2R R26, SRZ ;  /* 0x00000000001a7805 */ /* 0x000fe2000001ff00 */
[----:B------:R-:W-:Y:S01]  /*4d80*/  IMAD.MOV.U32 R24, RZ, RZ, 0x800 ;  /* 0x00000800ff187424 */ /* 0x000fe200078e00ff */
[----:B------:R-:W3:Y:S03]  /*4d90*/  LDCU.64 UR16, c[0x0][0x890] ;  /* 0x00011200ff1077ac */ /* 0x000ee60008000a00 */
[----:B------:R-:W4:Y:S01]  /*4da0*/  LDC R23, c[0x0][0x370] ;  /* 0x0000dc00ff177b82 */ /* 0x000f220000000800 */
[----:B------:R-:W-:Y:S01]  /*4db0*/  UMOV UR7, 0x400 ;  /* 0x0000040000077882 */ /* 0x000fe20000000000 */
[----:B------:R-:W-:-:S02]  /*4dc0*/  UPLOP3.LUT UP1, UPT, UPT, UPT, UPT, 0x40, 0x4 ;  /* 0x000000000004789c */ /* 0x000fc40003f2e870 */
[----:B------:R-:W-:Y:S01]  /*4dd0*/  ULEA UR7, UR46, UR7, 0x18 ;  /* 0x000000072e077291 */ /* 0x000fe2000f8ec0ff */
[----:B------:R-:W-:-:S03]  /*4de0*/  UMOV UR13, URZ ;  /* 0x000000ff000d7c82 */ /* 0x000fc60008000000 */
[----:B------:R-:W4:Y:S01]  /*4df0*/  LDC R3, c[0x0][0xb0c] ;  /* 0x0002c300ff037b82 */ /* 0x000f220000000800 */
[----:B--2---:R-:W-:Y:S02]  /*4e00*/  UISETP.NE.U32.AND UP2, UPT, UR4, URZ, UPT ;  /* 0x000000ff0400728c */ /* 0x004fe4000bf45070 */
[----:B---3--:R-:W-:-:S05]  /*4e10*/  UISETP.NE.U32.AND UP3, UPT, UR16, URZ, UPT ;  /* 0x000000ff1000728c */ /* 0x008fca000bf65070 */
[----:B------:R-:W2:Y:S01]  /*4e20*/  LDC R20, c[0x0][0xb20] ;  /* 0x0002c800ff147b82 */ /* 0x000ea20000000800 */
[----:B-1----:R-:W-:Y:S01]  /*4e30*/  ISETP.NE.AND P1, PT, R0, 0x1, PT ;  /* 0x000000010000780c */ /* 0x002fe20003f25270 */
[----:B------:R-:W-:Y:S02]  /*4e40*/  UISETP.NE.AND.EX UP2, UPT, UR5, URZ, UPT, UP2 ;  /* 0x000000ff0500728c */ /* 0x000fe4000bf45320 */
[----:B------:R-:W-:-:S04]  /*4e50*/  UISETP.NE.AND.EX UP3, UPT, UR17, URZ, UPT, UP3 ;  /* 0x000000ff1100728c */ /* 0x000fc8000bf65330 */
[----:B------:R-:W1:Y:S08]  /*4e60*/  LDC.64 R32, c[0x0][0x348] ;  /* 0x0000d200ff207b82 */ /* 0x000e700000000a00 */
[----:B------:R-:W3:Y:S08]  /*4e70*/  LDC.64 R14, c[0x0][0xb10] ;  /* 0x0002c400ff0e7b82 */ /* 0x000ef00000000a00 */
[----:B------:R-:W1:Y:S08]  /*4e80*/  LDC.64 R6, c[0x0][0xb18] ;  /* 0x0002c600ff067b82 */ /* 0x000e700000000a00 */
[----:B------:R-:W1:Y:S08]  /*4e90*/  LDC.64 R4, c[0x0][0xb28] ;  /* 0x0002ca00ff047b82 */ /* 0x000e700000000a00 */
[----:B--2-4-:R-:W1:Y:S02]  /*4ea0*/  LDC R21, c[0x0][0x374] ;  /* 0x0000dd00ff157b82 */ /* 0x014e640000000800 */
.L_x_99:
[C---:B------:R-:W-:Y:S02]  /*4eb0*/  LEA R0, R27.reuse, UR7, 0x3 ;  /* 0x000000071b007c11 */ /* 0x040fe4000f8e18ff */
[----:B------:R-:W-:Y:S02]  /*4ec0*/  SHF.L.U32 R2, R26, 0x1f, RZ ;  /* 0x0000001f1a027819 */ /* 0x000fe400000006ff */
[----:B------:R-:W-:Y:S02]  /*4ed0*/  LEA R16, R27, UR7, 0x4 ;  /* 0x000000071b107c11 */ /* 0x000fe4000f8e20ff */
[----:B--2---:R-:W2:Y:S02]  /*4ee0*/  SYNCS.PHASECHK.TRANS64.TRYWAIT P0, [R0+URZ+0x90], R2 ;  /* 0x00009002000075a7 */ /* 0x004ea400080011ff */
[----:B--2---:R-:W-:Y:S05]  /*4ef0*/  @!P0 BRA `(.L_x_92) ;  /* 0x0000002800a88947 */ /* 0x004fea0003800000 */
.L_x_160:
[----:B------:R-:W-:Y:S01]  /*4f00*/  ISETP.GE.AND P0, PT, R22, 0x1, PT ;  /* 0x000000011600780c */ /* 0x000fe20003f06270 */
[----:B------:R-:W4:Y:S01]  /*4f10*/  LDS.128 R16, [R16+0x120] ;  /* 0x0001200010107984 */ /* 0x000f220000000c00 */
[----:B------:R-:W-:Y:S01]  /*4f20*/  ISETP.NE.U32.AND P4, PT, RZ, UR16, PT ;  /* 0x00000010ff007c0c */ /* 0x000fe2000bf85070 */
[----:B--2---:R-:W-:Y:S03]  /*4f30*/  VIADD R0, R0, 0xa0 ;  /* 0x000000a000007836 */ /* 0x004fe60000000000 */
[----:B------:R-:W-:Y:S01]  /*4f40*/  ISETP.NE.AND.EX P4, PT, RZ, UR17, PT, P4 ;  /* 0x00000011ff007c0c */ /* 0x000fe2000bf85340 */
[----:B------:R-:W-:Y:S01]  /*4f50*/  @!PT LDS RZ, [RZ] ;  /* 0x00000000fffff984 */ /* 0x000fe20000000800 */
[----:B------:R-:W-:Y:S01]  /*4f60*/  @!PT LDS RZ, [RZ] ;  /* 0x00000000fffff984 */ /* 0x000fe20000000800 */
[----:B------:R-:W-:Y:S01]  /*4f70*/  @!PT LDS RZ, [RZ] ;  /* 0x00000000fffff984 */ /* 0x000fe20000000800 */
[----:B------:R-:W-:Y:S01]  /*4f80*/  @!PT LDS RZ, [RZ] ;  /* 0x00000000fffff984 */ /* 0x000fe20000000800 */
[----:B------:R2:W-:Y:S06]  /*4f90*/  MEMBAR.ALL.CTA ;  /* 0x0000000000007992 */ /* 0x0005ec0000008000 */
[----:B--2---:R-:W2:Y:S01]  /*4fa0*/  FENCE.VIEW.ASYNC.S ;  /* 0x00000000000073c6 */ /* 0x004ea20000000000 */
[----:B------:R-:W-:Y:S04]  /*4fb0*/  PRMT R0, RZ, 0x654, R0 ;  /* 0x00000654ff007816 */ /* 0x000fe80000000000 */
[----:B--2---:R2:W-:Y:S01]  /*4fc0*/  SYNCS.ARRIVE.TRANS64.RED.A1T0 RZ, [R0+URZ], RZ ;  /* 0x000000ff00ff79a7 */ /* 0x0045e200081004ff */
[----:B----4-:R-:W-:Y:S11]  /*4fd0*/  LOP3.LUT P3, RZ, R18, 0x1, RZ, 0xc0, !PT ;  /* 0x0000000112ff7812 */ /* 0x010ff6000786c0ff */
[----:B------:R-:W-:Y:S02]  /*4fe0*/  @!UPT UIADD3 URZ, UPT, UPT, URZ, URZ, URZ ;  /* 0x000000fffffff290 */ /* 0x000fe4000fffe0ff */
[----:B------:R-:W-:Y:S02]  /*4ff0*/  @P3 MOV R11, R16 ;  /* 0x00000010000b3202 */ /* 0x000fe40000000f00 */
[----:B------:R-:W-:Y:S01]  /*5000*/  @P3 LOP3.LUT R10, R17, 0xffff, RZ, 0xc0, !PT ;  /* 0x0000ffff110a3812 */ /* 0x000fe200078ec0ff */
[----:B--2---:R-:W-:Y:S06]  /*5010*/  @!P0 BRA `(.L_x_93) ;  /* 0x0000000000a48947 */ /* 0x004fec0003800000 */
[-C--:B-1----:R-:W-:Y:S01]  /*5020*/  IMAD.HI.U32 R0, R21, R7.reuse, RZ ;  /* 0x0000000715007227 */ /* 0x082fe200078e00ff */
[----:B------:R-:W-:Y:S02]  /*5030*/  ISETP.NE.AND P0, PT, R6, 0x1, PT ;  /* 0x000000010600780c */ /* 0x000fe40003f05270 */
[----:B------:R-:W-:Y:S01]  /*5040*/  ISETP.NE.AND P2, PT, R22, 0x1, PT ;  /* 0x000000011600780c */ /* 0x000fe20003f45270 */
[----:B---3--:R-:W-:Y:S01]  /*5050*/  IMAD.HI.U32 R9, R23, R14, RZ ;  /* 0x0000000e17097227 */ /* 0x008fe200078e00ff */
[----:B------:R-:W-:Y:S02]  /*5060*/  SHF.R.U32.HI R0, RZ, R20, R0 ;  /* 0x00000014ff007219 */ /* 0x000fe40000011600 */
[----:B------:R-:W-:Y:S01]  /*5070*/  ISETP.NE.AND P5, PT, R3, 0x1, PT ;  /* 0x000000010300780c */ /* 0x000fe20003fa5270 */
[----:B------:R-:W-:Y:S01]  /*5080*/  IMAD.HI.U32 R13, R10, R7, RZ ;  /* 0x000000070a0d7227 */ /* 0x000fe200078e00ff */
[----:B------:R-:W-:Y:S02]  /*5090*/  SHF.R.U32.HI R9, RZ, R15, R9 ;  /* 0x0000000fff097219 */ /* 0x000fe40000011609 */
[----:B------:R-:W-:Y:S01]  /*50a0*/  SEL R0, R21, R0, !P0 ;  /* 0x0000000015007207 */ /* 0x000fe20004000000 */
[----:B------:R-:W-:Y:S01]  /*50b0*/  IMAD.HI.U32 R12, R11, R14, RZ ;  /* 0x0000000e0b0c7227 */ /* 0x000fe200078e00ff */
[----:B------:R-:W-:Y:S03]  /*50c0*/  SEL R9, R23, R9, !P5 ;  /* 0x0000000917097207 */ /* 0x000fe60006800000 */
[-C--:B------:R-:W-:Y:S01]  /*50d0*/  IMAD.HI.U32 R8, R0, R4.reuse, RZ ;  /* 0x0000000400087227 */ /* 0x080fe200078e00ff */
[----:B------:R-:W-:Y:S03]  /*50e0*/  SHF.R.U32.HI R12, RZ, R15, R12 ;  /* 0x0000000fff0c7219 */ /* 0x000fe6000001160c */
[----:B------:R-:W-:Y:S01]  /*50f0*/  IMAD.HI.U32 R2, R9, R4, RZ ;  /* 0x0000000409027227 */ /* 0x000fe200078e00ff */
[-C--:B------:R-:W-:Y:S02]  /*5100*/  @P2 SHF.R.U32.HI R0, RZ, R5.reuse, R8 ;  /* 0x00000005ff002219 */ /* 0x080fe40000011608 */
[----:B------:R-:W-:Y:S02]  /*5110*/  SHF.R.U32.HI R8, RZ, R20, R13 ;  /* 0x00000014ff087219 */ /* 0x000fe4000001160d */
[----:B------:R-:W-:Y:S01]  /*5120*/  @P2 SHF.R.U32.HI R9, RZ, R5, R2 ;  /* 0x00000005ff092219 */ /* 0x000fe20000011602 */
[----:B------:R-:W-:Y:S01]  /*5130*/  IMAD R0, R22, R0, RZ ;  /* 0x0000000016007224 */ /* 0x000fe200078e02ff */
[----:B------:R-:W-:Y:S02]  /*5140*/  SEL R8, R10, R8, !P0 ;  /* 0x000000080a087207 */ /* 0x000fe40004000000 */
[----:B------:R-:W-:Y:S01]  /*5150*/  SEL R2, R11, R12, !P5 ;  /* 0x0000000c0b027207 */ /* 0x000fe20006800000 */
[----:B------:R-:W-:Y:S01]  /*5160*/  IMAD R12, R22, R9, RZ ;  /* 0x00000009160c7224 */ /* 0x000fe200078e02ff */
[C---:B------:R-:W-:Y:S01]  /*5170*/  ISETP.GE.AND P0, PT, R8.reuse, R0, PT ;  /* 0x000000000800720c */ /* 0x040fe20003f06270 */
[----:B------:R-:W-:Y:S03]  /*5180*/  IMAD.HI.U32 R0, R8, R4, RZ ;  /* 0x0000000408007227 */ /* 0x000fe600078e00ff */
[----:B------:R-:W-:Y:S02]  /*5190*/  ISETP.GE.OR P0, PT, R2, R12, P0 ;  /* 0x0000000c0200720c */ /* 0x000fe40000706670 */
[-C--:B------:R-:W-:Y:S04]  /*51a0*/  SHF.R.U32.HI R0, RZ, R5.reuse, R0 ;  /* 0x00000005ff007219 */ /* 0x080fe80000011600 */
[----:B------:R-:W-:Y:S05]  /*51b0*/  SEL R13, R8, R0, !P2 ;  /* 0x00000000080d7207 */ /* 0x000fea0005000000 */
[----:B------:R-:W-:Y:S02]  /*51c0*/  IMAD.MOV R12, RZ, RZ, -R13 ;  /* 0x000000ffff0c7224 */ /* 0x000fe400078e0a0d */
[----:B------:R-:W-:Y:S04]  /*51d0*/  @!P0 IMAD.HI.U32 R0, R2, R4, RZ ;  /* 0x0000000402008227 */ /* 0x000fe800078e00ff */
[----:B------:R-:W-:Y:S01]  /*51e0*/  IMAD R12, R22, R12, R8 ;  /* 0x0000000c160c7224 */ /* 0x000fe200078e0208 */
[----:B------:R-:W-:Y:S04]  /*51f0*/  @!P0 SHF.R.U32.HI R0, RZ, R5, R0 ;  /* 0x00000005ff008219 */ /* 0x000fe80000011600 */
[----:B------:R-:W-:Y:S04]  /*5200*/  @!P0 SEL R0, R2, R0, !P2 ;  /* 0x0000000002008207 */ /* 0x000fe80005000000 */
[----:B------:R-:W-:Y:S01]  /*5210*/  @!P0 IADD3 R13, PT, PT, R13, -R0, RZ ;  /* 0x800000000d0d8210 */ /* 0x000fe20007ffe0ff */
[----:B------:R-:W-:Y:S01]  /*5220*/  @!P0 IMAD R0, R9, R12, R0 ;  /* 0x0000000c09008224 */ /* 0x000fe200078e0200 */
[----:B------:R-:W-:Y:S01]  /*5230*/  IADD3 R9, PT, PT, -R8, RZ, RZ ;  /* 0x000000ff08097210 */ /* 0x000fe20007ffe1ff */
[--C-:B------:R-:W-:Y:S02]  /*5240*/  IMAD.MOV R12, RZ, RZ, -R2.reuse ;  /* 0x000000ffff0c7224 */ /* 0x100fe400078e0a02 */
[----:B------:R-:W-:Y:S02]  /*5250*/  @!P0 IMAD R8, R13, R22, R2 ;  /* 0x000000160d088224 */ /* 0x000fe400078e0202 */
[----:B------:R-:W-:Y:S02]  /*5260*/  @!P0 IMAD.MOV.U32 R2, RZ, RZ, R0 ;  /* 0x000000ffff028224 */ /* 0x000fe400078e0000 */
[----:B------:R-:W-:Y:S02]  /*5270*/  IMAD R11, R3, R12, R11 ;  /* 0x0000000c030b7224 */ /* 0x000fe400078e020b */
[----:B------:R-:W-:Y:S02]  /*5280*/  IMAD R10, R6, R9, R10 ;  /* 0x00000009060a7224 */ /* 0x000fe400078e020a */
[----:B------:R-:W-:Y:S02]  /*5290*/  IMAD R11, R2, R3, R11 ;  /* 0x00000003020b7224 */ /* 0x000fe400078e020b */
[----:B------:R-:W-:Y:S02]  /*52a0*/  IMAD R10, R8, R6, R10 ;  /* 0x00000006080a7224 */ /* 0x000fe400078e020a */
.L_x_93:
[----:B------:R-:W-:Y:S05]  /*52b0*/  BRA.U UP1, `(.L_x_94) ;  /* 0x0000000101107547 */ /* 0x000fea000b800000 */
[----:B------:R-:W-:Y:S04]  /*52c0*/  MOV R2, UR37 ;  /* 0x0000002500027c02 */ /* 0x000fe80008000f00 */
[----:B------:R-:W-:Y:S04]  /*52d0*/  SHF.L.U32 R2, R2, 0x1f, RZ ;  /* 0x0000001f02027819 */ /* 0x000fe800000006ff */
[----:B------:R-:W2:Y:S02]  /*52e0*/  SYNCS.PHASECHK.TRANS64.TRYWAIT P0, [UR7+0x88], R2 ;  /* 0x00008802ff0075a7 */ /* 0x000ea40008001107 */
[----:B--2---:R-:W-:Y:S05]  /*52f0*/  @!P0 BRA `(.L_x_95) ;  /* 0x0000002400bc8947 */ /* 0x004fea0003800000 */
.L_x_94:
[----:B------:R-:W-:Y:S05]  /*5300*/  BRA.U !UP3, `(.L_x_96) ;  /* 0x000000010b347547 */ /* 0x000fea000b800000 */
[----:B------:R-:W-:Y:S01]  /*5310*/  UPLOP3.LUT UP0, UPT, UPT, UPT, UP2, 0x80, 0x8 ;  /* 0x000000000008789c */ /* 0x000fe20003f0f020 */
[----:B--2---:R-:W-:Y:S02]  /*5320*/  HFMA2 R0, -RZ, RZ, 0, 5.9604644775390625e-08 ;  /* 0x00000001ff007431 */ /* 0x004fe400000001ff */
[----:B------:R-:W-:Y:S03]  /*5330*/  IMAD.MOV.U32 R49, RZ, RZ, 0x1 ;  /* 0x00000001ff317424 */ /* 0x000fe600078e00ff */
[----:B------:R-:W-:Y:S05]  /*5340*/  PLOP3.LUT P0, PT, PT, PT, UP0, 0x80, 0x8 ;  /* 0x000000000008781c */ /* 0x000fea0003f0f008 */
[----:B------:R-:W2:Y:S01]  /*5350*/  @UP0 LDCU.64 UR4, c[0x0][0x888] ;  /* 0x00011100ff0407ac */ /* 0x000ea20008000a00 */
[----:B------:R-:W-:Y:S07]  /*5360*/  @UP0 UIMAD UR6, UR60, UR16, URZ ;  /* 0x000000103c0602a4 */ /* 0x000fee000f8e02ff */
[----:B------:R-:W-:Y:S01]  /*5370*/  @!P0 PRMT R49, R0, 0x7610, R49 ;  /* 0x0000761000318816 */ /* 0x000fe20000000031 */
[----:B--2---:R-:W-:Y:S06]  /*5380*/  @UP0 UIMAD.WIDE UR4, UR6, 0x4, UR4 ;  /* 0x00000004060408a5 */ /* 0x004fec000f8e0204 */
[----:B------:R-:W-:Y:S01]  /*5390*/  IMAD.U32 R8, RZ, RZ, UR4 ;  /* 0x00000004ff087e24 */ /* 0x000fe2000f8e00ff */
[----:B------:R-:W-:Y:S04]  /*53a0*/  MOV R9, UR5 ;  /* 0x0000000500097c02 */ /* 0x000fe80008000f00 */
[----:B------:R-:W2:Y:S01]  /*53b0*/  @!UP0 LDCU UR4, c[0x0][0x880] ;  /* 0x00011000ff0487ac */ /* 0x000ea20008000800 */
[----:B-----5:R4:W5:Y:S02]  /*53c0*/  @P0 LDG.E R30, desc[UR44][R8.64] ;  /* 0x0000002c081e0981 */ /* 0x020964000c1e1900 */
[----:B--2-4-:R-:W-:Y:S07]  /*53d0*/  @!P0 IMAD.U32 R30, RZ, RZ, UR4 ;  /* 0x00000004ff1e8e24 */ /* 0x014fee000f8e00ff */
.L_x_96:
[----:B-----5:R-:W-:Y:S01]  /*53e0*/  @!P4 FSETP.EQ.AND P5, PT, R30, RZ, PT ;  /* 0x000000ff1e00c20b */ /* 0x020fe20003fa2000 */
[----:B------:R-:W-:Y:S01]  /*53f0*/  @!UPT UIADD3 URZ, UPT, UPT, URZ, URZ, URZ ;  /* 0x000000fffffff290 */ /* 0x000fe2000fffe0ff */
[----:B------:R-:W-:Y:S11]  /*5400*/  @!P4 BRA `(.L_x_97) ;  /* 0x000000000014c947 */ /* 0x000ff60003800000 */
[----:B------:R-:W-:Y:S02]  /*5410*/  LOP3.LUT P0, RZ, R49, 0xff, RZ, 0xc0, !PT ;  /* 0x000000ff31ff7812 */ /* 0x000fe4000780c0ff */
[----:B------:R-:W-:Y:S04]  /*5420*/  PLOP3.LUT P5, PT, PT, PT, UP0, 0x80, 0x8 ;  /* 0x000000000008781c */ /* 0x000fe80003faf008 */
[----:B------:R-:W-:Y:S07]  /*5430*/  PLOP3.LUT P5, PT, P5, PT, PT, 0x8, 0x80 ;  /* 0x000000000080781c */ /* 0x000fee0002fae170 */
[----:B------:R-:W-:Y:S11]  /*5440*/  @P0 FSETP.EQ.AND P5, PT, R30, RZ, PT ;  /* 0x000000ff1e00020b */ /* 0x000ff60003fa2000 */
[----:B------:R-:W-:Y:S02]  /*5450*/  @!UPT UIADD3 URZ, UPT, UPT, URZ, URZ, URZ ;  /* 0x000000fffffff290 */ /* 0x000fe4000fffe0ff */
.L_x_97:
[----:B------:R-:W4:Y:S01]  /*5460*/  LDC.64 R8, c[0x0][0xb10] ;  /* 0x0002c400ff087b82 */ /* 0x000f220000000a00 */
[----:B------:R-:W-:Y:S01]  /*5470*/  ULEA UR5, UR13, UR7, 0x3 ;  /* 0x000000070d057291 */ /* 0x000fe2000f8e18ff */
[----:B------:R-:W-:Y:S01]  /*5480*/  SHF.L.U32 R29, R28, 0x1f, RZ ;  /* 0x0000001f1c1d7819 */ /* 0x000fe200000006ff */
[----:B------:R-:W-:Y:S01]  /*5490*/  VIADD R27, R27, 0x1 ;  /* 0x000000011b1b7836 */ /* 0x000fe20000000000 */
[----:B------:R-:W-:Y:S04]  /*54a0*/  @P3 SHF.R.U32.HI R25, RZ, 0x10, R17 ;  /* 0x00000010ff193819 */ /* 0x000fe80000011611 */
[----:B------:R-:W5:Y:S02]  /*54b0*/  LDC.64 R12, c[0x0][0xb18] ;  /* 0x0002c600ff0c7b82 */ /* 0x000f640000000a00 */
[----:B------:R-:W1:Y:S01]  /*54c0*/  SYNCS.PHASECHK.TRANS64.TRYWAIT P4, [UR5+0x70], R29 ;  /* 0x0000701dff0075a7 */ /* 0x000e620008081105 */
[C---:B----4-:R-:W-:Y:S05]  /*54d0*/  @!P1 IMAD.HI.U32 R8, R11.reuse, R8, RZ ;  /* 0x000000080b089227 */ /* 0x050fea00078e00ff */
[----:B--2---:R-:W2:Y:S01]  /*54e0*/  @!P1 LDC R0, c[0x0][0xb20] ;  /* 0x0002c800ff009b82 */ /* 0x004ea20000000800 */
[----:B------:R-:W-:Y:S01]  /*54f0*/  @!P1 SHF.R.U32.HI R8, RZ, R9, R8 ;  /* 0x00000009ff089219 */ /* 0x000fe20000011608 */
[----:B-----5:R-:W-:Y:S01]  /*5500*/  @!P1 IMAD.HI.U32 R13, R10, R13, RZ ;  /* 0x0000000d0a0d9227 */ /* 0x020fe200078e00ff */
[----:B------:R-:W-:Y:S05]  /*5510*/  @!P1 ISETP.NE.AND P0, PT, R12, 0x1, PT ;  /* 0x000000010c00980c */ /* 0x000fea0003f05270 */
[----:B------:R-:W4:Y:S01]  /*5520*/  @!P1 LDC R2, c[0x0][0xb0c] ;  /* 0x0002c300ff029b82 */ /* 0x000f220000000800 */
[----:B--2---:R-:W-:Y:S02]  /*5530*/  @!P1 SHF.R.U32.HI R0, RZ, R0, R13 ;  /* 0x00000000ff009219 */ /* 0x004fe4000001160d */
[----:B----4-:R-:W-:Y:S02]  /*5540*/  @!P1 ISETP.NE.AND P2, PT, R2, 0x1, PT ;  /* 0x000000010200980c */ /* 0x010fe40003f45270 */
[----:B------:R-:W-:Y:S02]  /*5550*/  @!P1 SEL R9, R10, R0, !P0 ;  /* 0x000000000a099207 */ /* 0x000fe40004000000 */
[----:B------:R-:W-:Y:S02]  /*5560*/  ELECT P0, URZ, PT ;  /* 0x0000000000ff782f */ /* 0x000fe40003800000 */
[----:B------:R-:W-:Y:S05]  /*5570*/  @!P1 SEL R8, R11, R8, !P2 ;  /* 0x000000080b089207 */ /* 0x000fea0005000000 */
[----:B------:R-:W-:Y:S02]  /*5580*/  @!P1 IMAD.IADD R0, R9, 0x1, -R8 ;  /* 0x0000000109009824 */ /* 0x000fe400078e0a08 */
[----:B------:R-:W-:Y:S02]  /*5590*/  @!P1 IMAD.IADD R8, R8, 0x1, -R9 ;  /* 0x0000000108089824 */ /* 0x000fe400078e0a09 */
[----:B------:R-:W-:Y:S02]  /*55a0*/  @!P1 IMAD R11, R0, R2, R11 ;  /* 0x00000002000b9224 */ /* 0x000fe400078e020b */
[----:B------:R-:W-:Y:S01]  /*55b0*/  @!P1 IMAD R10, R8, R12, R10 ;  /* 0x0000000c080a9224 */ /* 0x000fe200078e020a */
[----:B-1----:R-:W-:Y:S06]  /*55c0*/  @!P4 BRA `(.L_x_98) ;  /* 0x000000240020c947 */ /* 0x002fec0003800000 */
.L_x_163:
[----:B------:R-:W-:Y:S01]  /*55d0*/  PLOP3.LUT P5, PT, P5, P0, PT, 0xf2, 0x2f ;  /* 0x00000000002f781c */ /* 0x000fe20002fa1e72 */
[----:B------:R-:W-:Y:S01]  /*55e0*/  UIADD3 UR9, UPT, UPT, UR5, 0x60, URZ ;  /* 0x0000006005097890 */ /* 0x000fe2000fffe0ff */
[----:B------:R-:W-:Y:S01]  /*55f0*/  UMOV UR18, 0x0 ;  /* 0x0000000000127882 */ /* 0x000fe20000000000 */
[----:B------:R-:W-:Y:S01]  /*5600*/  UMOV UR19, 0x10000000 ;  /* 0x1000000000137882 */ /* 0x000fe20000000000 */
[----:B------:R-:W-:Y:S01]  /*5610*/  UMOV UR12, UR60 ;  /* 0x0000003c000c7c82 */ /* 0x000fe20008000000 */
[----:B------:R-:W-:Y:S08]  /*5620*/  @P3 R2UR UR60, R25 ;  /* 0x00000000193c32ca */ /* 0x000ff000000e0000 */
[----:B------:R-:W-:Y:S01]  /*5630*/  @!P5 IADD3 R2, P0, PT, R32, 0x580, RZ ;  /* 0x000005802002d810 */ /* 0x000fe20007f1e0ff */
[----:B------:R-:W-:Y:S01]  /*5640*/  @!P5 IMAD.SHL.U32 R48, R48, 0x10, RZ ;  /* 0x000000103030d824 */ /* 0x000fe200078e00ff */
[----:B------:R-:W-:Y:S01]  /*5650*/  VOTEU.ALL UP1, P5 ;  /* 0x0000000000ff7886 */ /* 0x000fe20002820000 */
[----:B------:R-:W-:Y:S01]  /*5660*/  @!P5 IMAD.SHL.U32 R47, R47, 0x40, RZ ;  /* 0x000000402f2fd824 */ /* 0x000fe200078e00ff */
[----:B------:R-:W-:Y:S01]  /*5670*/  @!P5 R2UR UR6, R2 ;  /* 0x000000000206d2ca */ /* 0x000fe200000e0000 */
[----:B-1----:R-:W-:Y:S01]  /*5680*/  @!P5 IMAD.X R0, RZ, RZ, R33, P0 ;  /* 0x000000ffff00d224 */ /* 0x002fe200000e0621 */
[----:B------:R-:W-:Y:S01]  /*5690*/  @!P5 R2UR UR10, R48 ;  /* 0x00000000300ad2ca */ /* 0x000fe200000e0000 */
[----:B------:R-:W-:Y:S01]  /*56a0*/  @!UP1 ULEA UR8, UR13, UR7, 0xb ;  /* 0x000000070d089291 */ /* 0x000fe2000f8e58ff */
[----:B------:R-:W-:Y:S01]  /*56b0*/  @!P5 R2UR UR11, R47 ;  /* 0x000000002f0bd2ca */ /* 0x000fe200000e0000 */
[----:B------:R-:W-:Y:S01]  /*56c0*/  IMAD.IADD R48, R10, 0x1, R31 ;  /* 0x000000010a307824 */ /* 0x000fe200078e021f */
[----:B------:R-:W-:Y:S01]  /*56d0*/  @!P5 R2UR UR4, R0 ;  /* 0x000000000004d2ca */ /* 0x000fe200000e0000 */
[----:B------:R-:W-:Y:S01]  /*56e0*/  @!UP1 UIADD3 UR8, UPT, UPT, UR8, 0x200, URZ ;  /* 0x0000020008089890 */ /* 0x000fe2000fffe0ff */
[----:B------:R-:W-:Y:S01]  /*56f0*/  ISETP.NE.AND P0, PT, R27, 0x2, PT ;  /* 0x000000021b00780c */ /* 0x000fe20003f05270 */
[----:B------:R-:W-:Y:S01]  /*5700*/  VOTEU.ALL UP1, P5 ;  /* 0x0000000000ff7886 */ /* 0x000fe20002820000 */
[----:B------:R-:W-:Y:S02]  /*5710*/  IMAD.IADD R47, R11, 0x1, R46 ;  /* 0x000000010b2f7824 */ /* 0x000fe400078e022e */
[----:B------:R-:W-:Y:S01]  /*5720*/  SEL R0, RZ, 0x1, P0 ;  /* 0x00000001ff007807 */ /* 0x000fe20000000000 */
[----:B------:R-:W-:Y:S01]  /*5730*/  IMAD.U32 R8, RZ, RZ, UR6 ;  /* 0x00000006ff087e24 */ /* 0x000fe2000f8e00ff */
[----:B------:R-:W-:Y:S02]  /*5740*/  SEL R27, R27, RZ, P0 ;  /* 0x000000ff1b1b7207 */ /* 0x000fe40000000000 */
[----:B------:R-:W-:Y:S02]  /*5750*/  LOP3.LUT R26, R26, R0, RZ, 0x3c, !PT ;  /* 0x000000001a1a7212 */ /* 0x000fe400078e3cff */
[----:B------:R-:W-:Y:S01]  /*5760*/  @!P5 R2UR UR14, R8 ;  /* 0x00000000080ed2ca */ /* 0x000fe200000e0000 */
[----:B------:R-:W-:Y:S01]  /*5770*/  IMAD.U32 R9, RZ, RZ, UR4 ;  /* 0x00000004ff097e24 */ /* 0x000fe2000f8e00ff */
[----:B------:R-:W-:Y:S04]  /*5780*/  UPRMT UR4, UR46, 0x654, UR9 ;  /* 0x000006542e047896 */ /* 0x000fe80008000009 */
[----:B------:R-:W-:Y:S11]  /*5790*/  @!P5 R2UR UR15, R9 ;  /* 0x00000000090fd2ca */ /* 0x000ff600000e0000 */
[----:B------:R-:W-:Y:S02]  /*57a0*/  @!UPT UIADD3 URZ, UPT, UPT, URZ, URZ, URZ ;  /* 0x000000fffffff290 */ /* 0x000fe4000fffe0ff */
[----:B------:R2:W-:Y:S01]  /*57b0*/  @!UP1 UTMALDG.3D [UR8], [UR14], desc[UR18] ;  /* 0x000012080e0095b4 */ /* 0x0005e20008011000 */
[----:B------:R2:W-:Y:S01]  /*57c0*/  @!P5 SYNCS.ARRIVE.TRANS64.RED.A0TR RZ, [UR5+0x60], R24 ;  /* 0x00006018ffffd9a7 */ /* 0x0005e20008300405 */
[----:B------:R-:W-:Y:S01]  /*57d0*/  SYNCS.ARRIVE.TRANS64.RED.A1T0 RZ, [UR4], RZ ;  /* 0x000000ffffff79a7 */ /* 0x000fe20008100404 */
[----:B------:R-:W-:Y:S04]  /*57e0*/  UIADD3 UR4, UPT, UPT, UR13, 0x1, URZ ;  /* 0x000000010d047890 */ /* 0x000fe8000fffe0ff */
[----:B------:R-:W-:Y:S04]  /*57f0*/  UISETP.NE.AND UP1, UPT, UR4, 0x2, UPT ;  /* 0x000000020400788c */ /* 0x000fe8000bf25270 */
[----:B------:R-:W-:Y:S02]  /*5800*/  USEL UR5, URZ, 0x1, UP1 ;  /* 0x00000001ff057887 */ /* 0x000fe40008800000 */
[----:B------:R-:W-:Y:S02]  /*5810*/  USEL UR13, UR4, URZ, UP1 ;  /* 0x000000ff040d7287 */ /* 0x000fe40008800000 */
[----:B------:R-:W-:Y:S02]  /*5820*/  UPLOP3.LUT UP1, UPT, UPT, UPT, UPT, 0x80, 0x8 ;  /* 0x000000000008789c */ /* 0x000fe40003f2f070 */
[----:B------:R-:W-:Y:S01]  /*5830*/  LOP3.LUT R28, R28, UR5, RZ, 0x3c, !PT ;  /* 0x000000051c1c7c12 */ /* 0x000fe2000f8e3cff */
[----:B------:R-:W-:Y:S08]  /*5840*/  @P3 BRA `(.L_x_99) ;  /* 0xfffffff400983947 */ /* 0x000ff0000383ffff */
[----:B------:R-:W-:Y:S01]  /*5850*/  UIADD3 UR7, UPT, UPT, UR7, 0x70, URZ ;  /* 0x0000007007077890 */ /* 0x000fe2000fffe0ff */
[----:B------:R-:W-:-:S03]  /*5860*/  SHF.L.U32 R2, R28, 0x1f, RZ ;  /* 0x0000001f1c027819 */ /* 0x000fc600000006ff */
[----:B------:R-:W-:-:S09]  /*5870*/  ULEA UR4, UR13, UR7, 0x3 ;  /* 0x000000070d047291 */ /* 0x000fd2000f8e18ff */
[----:B------:R-:W1:Y:S02]  /*5880*/  SYNCS.PHASECHK.TRANS64.TRYWAIT P0, [UR4], R2 ;  /* 0x00000002ff0075a7 */ /* 0x000e640008001104 */
[----:B-1----:R-:W-:Y:S05]  /*5890*/  @!P0 BRA `(.L_x_100) ;  /* 0x0000002000848947 */ /* 0x002fea0003800000 */
.L_x_165:
[----:B------:R-:W-:-:S04]  /*58a0*/  UIADD3 UR4, UPT, UPT, UR13, 0x1, URZ ;  /* 0x000000010d047890 */ /* 0x000fc8000fffe0ff */
[----:B------:R-:W-:-:S04]  /*58b0*/  UISETP.NE.AND UP0, UPT, UR4, 0x2, UPT ;  /* 0x000000020400788c */ /* 0x000fc8000bf05270 */
[----:B------:R-:W-:Y:S02]  /*58c0*/  USEL UR5, URZ, 0x1, UP0 ;  /* 0x00000001ff057887 */ /* 0x000fe40008000000 */
[----:B------:R-:W-:-:S04]  /*58d0*/  USEL UR4, UR4, URZ, UP0 ;  /* 0x000000ff04047287 */ /* 0x000fc80008000000 */
[----:B------:R-:W-:Y:S01]  /*58e0*/  ULEA UR4, UR4, UR7, 0x3 ;  /* 0x0000000704047291 */ /* 0x000fe2000f8e18ff */
[----:B-1----:R-:W-:-:S04]  /*58f0*/  LOP3.LUT R2, R28, UR5, RZ, 0x3c, !PT ;  /* 0x000000051c027c12 */ /* 0x002fc8000f8e3cff */
[----:B------:R-:W-:Y:S01]  /*5900*/  SHF.L.U32 R2, R2, 0x1f, RZ ;  /* 0x0000001f02027819 */ /* 0x000fe200000006ff */
[----:B------:R-:W-:-:S07]  /*5910*/  IMAD.U32 R0, RZ, RZ, UR4 ;  /* 0x00000004ff007e24 */ /* 0x000fce000f8e00ff */
.L_x_101:
[----:B-1----:R1:W4:Y:S02]  /*5920*/  SYNCS.PHASECHK.TRANS64.TRYWAIT P0, [R0+URZ], R2 ;  /* 0x00000002000075a7 */ /* 0x00232400080011ff */
[----:B----4-:R-:W-:Y:S05]  /*5930*/  @!P0 NANOSLEEP.SYNCS 0x989680 ;  /* 0x009896800000895d */ /* 0x010fea0003900000 */
[----:B------:R-:W4:Y:S02]  /*5940*/  @!P0 SYNCS.PHASECHK.TRANS64 P0, [R0+URZ], R2 ;  /* 0x00000002000085a7 */ /* 0x000f2400080010ff */
[----:B--2-4-:R-:W-:Y:S05]  /*5950*/  @P0 EXIT ;  /* 0x000000000000094d */ /* 0x014fea0003800000 */
[----:B------:R-:W-:Y:S05]  /*5960*/  BRA `(.L_x_101) ;  /* 0xfffffffc00ec7947 */ /* 0x000fea000383ffff */
.L_x_91:
[----:B------:R-:W-:-:S06]  /*5970*/  UISETP.GE.AND UP1, UPT, UR10, 0x4, UPT ;  /* 0x000000040a00788c */ /* 0x000fcc000bf26270 */
[----:B------:R-:W-:-:S13]  /*5980*/  PLOP3.LUT P0, PT, PT, PT, UP1, 0x80, 0x8 ;  /* 0x000000000008781c */ /* 0x000fda0003f0f018 */
[----:B------:R-:W-:Y:S05]  /*5990*/  @!P0 EXIT ;  /* 0x000000000000894d */ /* 0x000fea0003800000 */
[----:B------:R-:W-:Y:S01]  /*59a0*/  BAR.SYNC.DEFER_BLOCKING 0x6, 0xa0 ;  /* 0x0182800000007b1d */ /* 0x000fe20000010000 */
[----:B------:R-:W-:Y:S01]  /*59b0*/  IMAD.SHL.U32 R3, R61, 0x10, RZ ;  /* 0x000000103d037824 */ /* 0x000fe200078e00ff */
[----:B------:R-:W-:Y:S01]  /*59c0*/  SHF.R.U32.HI R4, RZ, 0x3, R61 ;  /* 0x00000003ff047819 */ /* 0x000fe2000001163d */
[----:B------:R-:W-:Y:S01]  /*59d0*/  IMAD.SHL.U32 R2, R53, 0x200, RZ ;  /* 0x0000020035027824 */ /* 0x000fe200078e00ff */
[----:B------:R-:W-:Y:S01]  /*59e0*/  CS2R R56, SRZ ;  /* 0x0000000000387805 */ /* 0x000fe2000001ff00 */
[----:B------:R-:W-:Y:S01]  /*59f0*/  IMAD.SHL.U32 R60, R61, 0x2, RZ ;  /* 0x000000023d3c7824 */ /* 0x000fe200078e00ff */
[----:B------:R-:W-:Y:S02]  /*5a00*/  UMOV UR36, 0x400 ;  /* 0x0000040000247882 */ /* 0x000fe40000000000 */
[----:B------:R-:W1:Y:S01]  /*5a10*/  LDC R52, c[0x0][0x370] ;  /* 0x0000dc00ff347b82 */ /* 0x000e620000000800 */
[----:B------:R-:W-:Y:S01]  /*5a20*/  ULEA UR36, UR46, UR36, 0x18 ;  /* 0x000000242e247291 */ /* 0x000fe2000f8ec0ff */
[----:B------:R-:W-:Y:S01]  /*5a30*/  LOP3.LUT R5, R3, 0x40, RZ, 0xc0, !PT ;  /* 0x0000004003057812 */ /* 0x000fe200078ec0ff */
[----:B------:R-:W-:Y:S01]  /*5a40*/  IMAD.U32 R28, R61, 0x10000, RZ ;  /* 0x000100003d1c7824 */ /* 0x000fe200078e00ff */
[----:B------:R-:W-:Y:S01]  /*5a50*/  LOP3.LUT R3, R3, 0x1b0, RZ, 0xc0, !PT ;  /* 0x000001b003037812 */ /* 0x000fe200078ec0ff */
[----:B------:R-:W-:Y:S01]  /*5a60*/  UIADD3 UR39, UPT, UPT, UR36, 0x200, URZ ;  /* 0x0000020024277890 */ /* 0x000fe2000fffe0ff */
[----:B------:R-:W-:Y:S01]  /*5a70*/  LOP3.LUT R4, R5, 0x8, R4, 0xf8, !PT ;  /* 0x0000000805047812 */ /* 0x000fe200078ef804 */
[----:B------:R-:W-:Y:S01]  /*5a80*/  IMAD.MOV.U32 R59, RZ, RZ, 0x1 ;  /* 0x00000001ff3b7424 */ /* 0x000fe200078e00ff */
[----:B------:R-:W2:Y:S01]  /*5a90*/  LDC R24, c[0x0][0xb0c] ;  /* 0x0002c300ff187b82 */ /* 0x000ea20000000800 */
[----:B------:R-:W-:Y:S01]  /*5aa0*/  LOP3.LUT R2, R3, 0x200, R2, 0xf8, !PT ;  /* 0x0000020003027812 */ /* 0x000fe200078ef802 */
[----:B------:R-:W-:Y:S01]  /*5ab0*/  IMAD.SHL.U32 R3, R53, 0x200000, RZ ;  /* 0x0020000035037824 */ /* 0x000fe200078e00ff */
[----:B------:R-:W-:Y:S01]  /*5ac0*/  LOP3.LUT R60, R4, 0x8, R60, 0x78, !PT ;  /* 0x00000008043c7812 */ /* 0x000fe200078e783c */
[----:B------:R-:W-:Y:S01]  /*5ad0*/  IMAD.MOV.U32 R27, RZ, RZ, RZ ;  /* 0x000000ffff1b7224 */ /* 0x000fe200078e00ff */
[----:B------:R-:W-:Y:S01]  /*5ae0*/  LOP3.LUT R61, R61, 0x60, RZ, 0xc0, !PT ;  /* 0x000000603d3d7812 */ /* 0x000fe200078ec0ff */
[----:B------:R-:W-:Y:S01]  /*5af0*/  IMAD.MOV.U32 R58, RZ, RZ, RZ ;  /* 0x000000ffff3a7224 */ /* 0x000fe200078e00ff */
[----:B------:R-:W-:Y:S01]  /*5b00*/  LOP3.LUT R3, R3, 0x200000, RZ, 0xc0, !PT ;  /* 0x0020000003037812 */ /* 0x000fe200078ec0ff */
[----:B------:R-:W3:Y:S01]  /*5b10*/  LDC R50, c[0x0][0xb20] ;  /* 0x0002c800ff327b82 */ /* 0x000ee20000000800 */
[----:B------:R-:W4:Y:S01]  /*5b20*/  LDS R0, [UR36+0x140] ;  /* 0x00014024ff007984 */ /* 0x000f220008000800 */
[----:B------:R-:W-:Y:S01]  /*5b30*/  LOP3.LUT R60, R2, R60, RZ, 0xfc, !PT ;  /* 0x0000003c023c7212 */ /* 0x000fe200078efcff */
[----:B------:R-:W-:Y:S01]  /*5b40*/  IMAD.MOV.U32 R65, RZ, RZ, RZ ;  /* 0x000000ffff417224 */ /* 0x000fe200078e00ff */
[----:B------:R-:W-:Y:S01]  /*5b50*/  LOP3.LUT R28, R3, 0x400000, R28, 0xf8, !PT ;  /* 0x00400000031c7812 */ /* 0x000fe200078ef81c */
[----:B------:R-:W-:Y:S01]  /*5b60*/  IMAD.MOV.U32 R55, RZ, RZ, RZ ;  /* 0x000000ffff377224 */ /* 0x000fe200078e00ff */
[----:B------:R-:W-:Y:S01]  /*5b70*/  LEA R60, R60, UR39, 0x1 ;  /* 0x000000273c3c7c11 */ /* 0x000fe2000f8e08ff */
[----:B------:R-:W1:Y:S01]  /*5b80*/  LDCU.64 UR42, c[0x0][0x348] ;  /* 0x00006900ff2a77ac */ /* 0x000e620008000a00 */
[----:B------:R-:W1:Y:S01]  /*5b90*/  LDC R23, c[0x0][0xb30] ;  /* 0x0002cc00ff177b82 */ /* 0x000e620000000800 */
[----:B------:R-:W1:Y:S01]  /*5ba0*/  LDCU.64 UR40, c[0x0][0x888] ;  /* 0x00011100ff2877ac */ /* 0x000e620008000a00 */
[----:B------:R-:W-:-:S06]  /*5bb0*/  UMOV UR37, URZ ;  /* 0x000000ff00257c82 */ /* 0x000fcc0008000000 */
[----:B------:R-:W1:Y:S08]  /*5bc0*/  LDC.64 R44, c[0x0][0xb10] ;  /* 0x0002c400ff2c7b82 */ /* 0x000e700000000a00 */
[----:B------:R-:W1:Y:S08]  /*5bd0*/  LDC.64 R18, c[0x0][0xb18] ;  /* 0x0002c600ff127b82 */ /* 0x000e700000000a00 */
[----:B------:R-:W1:Y:S08]  /*5be0*/  LDC.64 R40, c[0x0][0x888] ;  /* 0x00022200ff287b82 */ /* 0x000e700000000a00 */
[----:B------:R-:W1:Y:S01]  /*5bf0*/  LDC.64 R16, c[0x0][0xb28] ;  /* 0x0002ca00ff107b82 */ /* 0x000e620000000a00 */
[----:B----4-:R-:W-:-:S07]  /*5c00*/  IMAD.IADD R28, R0, 0x1, R28 ;  /* 0x00000001001c7824 */ /* 0x010fce00078e021c */
[----:B------:R-:W4:Y:S08]  /*5c10*/  LDC.64 R42, c[0x0][0x890] ;  /* 0x00022400ff2a7b82 */ /* 0x000f300000000a00 */
[----:B------:R-:W1:Y:S08]  /*5c20*/  LDC.64 R38, c[0x0][0x8b0] ;  /* 0x00022c00ff267b82 */ /* 0x000e700000000a00 */
[----:B------:R-:W1:Y:S08]  /*5c30*/  LDC.64 R36, c[0x0][0x8a8] ;  /* 0x00022a00ff247b82 */ /* 0x000e700000000a00 */
[----:B--23--:R-:W1:Y:S02]  /*5c40*/  LDC R51, c[0x0][0x374] ;  /* 0x0000dd00ff337b82 */ /* 0x00ce640000000800 */
.L_x_121:
[----:B------:R-:W-:Y:S02]  /*5c50*/  LEA R0, R65, UR36, 0x3 ;  /* 0x0000002441007c11 */ /* 0x000fe4000f8e18ff */
[----:B------:R-:W-:Y:S02]  /*5c60*/  SHF.L.U32 R2, R57, 0x1f, RZ ;  /* 0x0000001f39027819 */ /* 0x000fe400000006ff */
[----:B------:R-:W-:Y:S02]  /*5c70*/  LEA R32, R65, UR36, 0x4 ;  /* 0x0000002441207c11 */ /* 0x000fe4000f8e20ff */
[----:B--2---:R-:W2:Y:S02]  /*5c80*/  SYNCS.PHASECHK.TRANS64.TRYWAIT P0, [R0+URZ+0x90], R2 ;  /* 0x00009002000075a7 */ /* 0x004ea400080011ff */
[----:B-12---:R-:W-:Y:S05]  /*5c90*/  @!P0 BRA `(.L_x_102) ;  /* 0x0000001c009c8947 */ /* 0x006fea0003800000 */
.L_x_166:
[----:B------:R-:W3:Y:S01]  /*5ca0*/  LDC.64 R10, c[0x0][0xb10] ;  /* 0x0002c400ff0a7b82 */ /* 0x000ee20000000a00 */
[----:B------:R-:W4:Y:S01]  /*5cb0*/  LDS.128 R32, [R32+0x120] ;  /* 0x0001200020207984 */ /* 0x000f220000000c00 */
[----:B-1----:R-:W-:Y:S01]  /*5cc0*/  ISETP.NE.AND P1, PT, R23, 0x1, PT ;  /* 0x000000011700780c */ /* 0x002fe20003f25270 */
[----:B--2---:R-:W-:Y:S01]  /*5cd0*/  VIADD R0, R0, 0xa0 ;  /* 0x000000a000007836 */ /* 0x004fe20000000000 */
[----:B------:R-:W-:Y:S04]  /*5ce0*/  ISETP.GE.AND P0, PT, R22, 0x1, PT ;  /* 0x000000011600780c */ /* 0x000fe80003f06270 */
[----:B------:R-:W1:Y:S01]  /*5cf0*/  LDC.64 R8, c[0x0][0xb18] ;  /* 0x0002c600ff087b82 */ /* 0x000e620000000a00 */
[----:B------:R-:W-:Y:S01]  /*5d00*/  PRMT R0, RZ, 0x654, R0 ;  /* 0x00000654ff007816 */ /* 0x000fe20000000000 */
[----:B------:R-:W-:Y:S01]  /*5d10*/  @!PT LDS RZ, [RZ] ;  /* 0x00000000fffff984 */ /* 0x000fe20000000800 */
[----:B------:R-:W-:Y:S01]  /*5d20*/  @!PT LDS RZ, [RZ] ;  /* 0x00000000fffff984 */ /* 0x000fe20000000800 */
[----:B------:R-:W-:Y:S01]  /*5d30*/  @!PT LDS RZ, [RZ] ;  /* 0x00000000fffff984 */ /* 0x000fe20000000800 */
[----:B------:R-:W-:Y:S01]  /*5d40*/  @!PT LDS RZ, [RZ] ;  /* 0x00000000fffff984 */ /* 0x000fe20000000800 */
[----:B------:R2:W-:Y:S06]  /*5d50*/  MEMBAR.ALL.CTA ;  /* 0x0000000000007992 */ /* 0x0005ec0000008000 */
[----:B--2---:R-:W2:Y:S01]  /*5d60*/  FENCE.VIEW.ASYNC.S ;  /* 0x00000000000073c6 */ /* 0x004ea20000000000 */
[----:B------:R-:W1:Y:S08]  /*5d70*/  @!P1 LDC R12, c[0x0][0xb20] ;  /* 0x0002c800ff0c9b82 */ /* 0x000e700000000800 */
[----:B------:R-:W1:Y:S01]  /*5d80*/  @!P1 LDC R7, c[0x0][0xb0c] ;  /* 0x0002c300ff079b82 */ /* 0x000e620000000800 */
[----:B--2---:R2:W-:Y:S01]  /*5d90*/  SYNCS.ARRIVE.TRANS64.RED.A1T0 RZ, [R0+URZ], RZ ;  /* 0x000000ff00ff79a7 */ /* 0x0045e200081004ff */
[----:B----4-:R-:W-:Y:S04]  /*5da0*/  LOP3.LUT P4, RZ, R34, 0x1, RZ, 0xc0, !PT ;  /* 0x0000000122ff7812 */ /* 0x010fe8000788c0ff */
[----:B------:R-:W-:Y:S09]  /*5db0*/  P2R R62, PR, RZ, 0x10 ;  /* 0x00000010ff3e7803 */ /* 0x000ff20000000000 */
[----:B------:R-:W-:Y:S02]  /*5dc0*/  @P4 MOV R26, R32 ;  /* 0x00000020001a4202 */ /* 0x000fe40000000f00 */
[----:B------:R-:W-:Y:S01]  /*5dd0*/  @P4 LOP3.LUT R25, R33, 0xffff, RZ, 0xc0, !PT ;  /* 0x0000ffff21194812 */ /* 0x000fe200078ec0ff */
[----:B--23--:R-:W-:Y:S06]  /*5de0*/  @!P0 BRA `(.L_x_103) ;  /* 0x0000000000a48947 */ /* 0x00cfec0003800000 */
[-C--:B------:R-:W-:Y:S01]  /*5df0*/  IMAD.HI.U32 R0, R51, R19.reuse, RZ ;  /* 0x0000001333007227 */ /* 0x080fe200078e00ff */
[----:B------:R-:W-:Y:S02]  /*5e00*/  ISETP.NE.AND P0, PT, R18, 0x1, PT ;  /* 0x000000011200780c */ /* 0x000fe40003f05270 */
[----:B------:R-:W-:Y:S01]  /*5e10*/  ISETP.NE.AND P2, PT, R22, 0x1, PT ;  /* 0x000000011600780c */ /* 0x000fe20003f45270 */
[----:B------:R-:W-:Y:S01]  /*5e20*/  IMAD.HI.U32 R4, R52, R44, RZ ;  /* 0x0000002c34047227 */ /* 0x000fe200078e00ff */
[----:B------:R-:W-:Y:S02]  /*5e30*/  SHF.R.U32.HI R0, RZ, R50, R0 ;  /* 0x00000032ff007219 */ /* 0x000fe40000011600 */
[----:B------:R-:W-:Y:S01]  /*5e40*/  ISETP.NE.AND P3, PT, R24, 0x1, PT ;  /* 0x000000011800780c */ /* 0x000fe20003f65270 */
[----:B------:R-:W-:Y:S01]  /*5e50*/  IMAD.HI.U32 R6, R25, R19, RZ ;  /* 0x0000001319067227 */ /* 0x000fe200078e00ff */
[-C--:B------:R-:W-:Y:S02]  /*5e60*/  SHF.R.U32.HI R4, RZ, R45.reuse, R4 ;  /* 0x0000002dff047219 */ /* 0x080fe40000011604 */
        /* <DEDUP_REMOVED lines=14> */
[C---:B------:R-:W-:Y:S03]  /*5f50*/  IMAD.HI.U32 R0, R3.reuse, R16, RZ ;  /* 0x0000001003007227 */ /* 0x040fe600078e00ff */
[C---:B------:R-:W-:Y:S02]  /*5f60*/  ISETP.GE.OR P0, PT, R2.reuse, R5, P0 ;  /* 0x000000050200720c */ /* 0x040fe40000706670 */
[----:B------:R-:W-:Y:S04]  /*5f70*/  SHF.R.U32.HI R0, RZ, R17, R0 ;  /* 0x00000011ff007219 */ /* 0x000fe80000011600 */
[C---:B------:R-:W-:Y:S05]  /*5f80*/  SEL R6, R3.reuse, R0, !P2 ;  /* 0x0000000003067207 */ /* 0x040fea0005000000 */
        /* <DEDUP_REMOVED lines=14> */
[----:B------:R-:W-:Y:S07]  /*6070*/  IMAD R25, R3, R18, R25 ;  /* 0x0000001203197224 */ /* 0x000fee00078e0219 */
.L_x_103:
[----:B------:R-:W-:Y:S01]  /*6080*/  @!P1 IMAD.HI.U32 R0, R26, R10, RZ ;  /* 0x0000000a1a009227 */ /* 0x000fe200078e00ff */
[----:B-1----:R-:W-:Y:S01]  /*6090*/  @!P1 ISETP.NE.AND P0, PT, R8, 0x1, PT ;  /* 0x000000010800980c */ /* 0x002fe20003f05270 */
[----:B------:R-:W-:Y:S01]  /*60a0*/  ULOP3.LUT UP0, URZ, UR39, 0x90, URZ, 0xc0, !UPT ;  /* 0x0000009027ff7892 */ /* 0x000fe2000f80c0ff */
[----:B------:R-:W-:Y:S01]  /*60b0*/  @!P1 ISETP.NE.AND P2, PT, R7, 0x1, PT ;  /* 0x000000010700980c */ /* 0x000fe20003f45270 */
[----:B------:R-:W-:Y:S01]  /*60c0*/  @!P1 IMAD.HI.U32 R2, R25, R9, RZ ;  /* 0x0000000919029227 */ /* 0x000fe200078e00ff */
[----:B------:R-:W-:Y:S02]  /*60d0*/  @!P1 SHF.R.U32.HI R0, RZ, R11, R0 ;  /* 0x0000000bff009219 */ /* 0x000fe40000011600 */
[----:B------:R-:W-:Y:S01]  /*60e0*/  @P4 SHF.R.U32.HI R54, RZ, 0x10, R33 ;  /* 0x00000010ff364819 */ /* 0x000fe20000011621 */
[----:B------:R-:W-:Y:S01]  /*60f0*/  VIADD R65, R65, 0x1 ;  /* 0x0000000141417836 */ /* 0x000fe20000000000 */
[----:B------:R-:W-:Y:S02]  /*6100*/  @!P1 SHF.R.U32.HI R2, RZ, R12, R2 ;  /* 0x0000000cff029219 */ /* 0x000fe40000011602 */
[----:B------:R-:W-:Y:S02]  /*6110*/  @!P1 SEL R3, R26, R0, !P2 ;  /* 0x000000001a039207 */ /* 0x000fe40005000000 */
[----:B------:R-:W-:Y:S05]  /*6120*/  @!P1 SEL R2, R25, R2, !P0 ;  /* 0x0000000219029207 */ /* 0x000fea0004000000 */
[----:B------:R-:W-:Y:S02]  /*6130*/  @!P1 IMAD.IADD R0, R2, 0x1, -R3 ;  /* 0x0000000102009824 */ /* 0x000fe400078e0a03 */
[----:B------:R-:W-:Y:S02]  /*6140*/  @!P1 IMAD.IADD R2, R3, 0x1, -R2 ;  /* 0x0000000103029824 */ /* 0x000fe400078e0a02 */
[----:B------:R-:W-:Y:S02]  /*6150*/  @!P1 IMAD R26, R0, R7, R26 ;  /* 0x00000007001a9224 */ /* 0x000fe400078e021a */
[----:B------:R-:W-:Y:S01]  /*6160*/  @!P1 IMAD R25, R2, R8, R25 ;  /* 0x0000000802199224 */ /* 0x000fe200078e0219 */
[----:B------:R-:W-:Y:S06]  /*6170*/  BRA.U !UP0, `(.L_x_104) ;  /* 0x00000001087c7547 */ /* 0x000fec000b800000 */
[----:B------:R-:W1:Y:S01]  /*6180*/  LDCU.64 UR8, c[0x4][0x80] ;  /* 0x01001000ff0877ac */ /* 0x000e620008000a00 */
[----:B------:R-:W-:Y:S01]  /*6190*/  MOV R2, 0x0 ;  /* 0x0000000000027802 */ /* 0x000fe20000000f00 */
[----:B------:R-:W-:Y:S02]  /*61a0*/  HFMA2 R12, -RZ, RZ, 0, 5.9604644775390625e-08 ;  /* 0x00000001ff0c7431 */ /* 0x000fe400000001ff */
[----:B------:R-:W-:Y:S01]  /*61b0*/  IMAD.MOV.U32 R8, RZ, RZ, 0x70 ;  /* 0x00000070ff087424 */ /* 0x000fe200078e00ff */
[----:B------:R2:W3:Y:S01]  /*61c0*/  LDC.64 R14, c[0x4][R2] ;  /* 0x01000000020e7b82 */ /* 0x0004e20000000a00 */
[----:B------:R-:W4:Y:S01]  /*61d0*/  LDCU.64 UR6, c[0x4][0x88] ;  /* 0x01001100ff0677ac */ /* 0x000f220008000a00 */
[----:B------:R-:W-:Y:S01]  /*61e0*/  IMAD.MOV.U32 R13, RZ, RZ, RZ ;  /* 0x000000ffff0d7224 */ /* 0x000fe200078e00ff */
[----:B------:R-:W2:Y:S01]  /*61f0*/  LDCU.64 UR4, c[0x4][0x8] ;  /* 0x01000100ff0477ac */ /* 0x000ea20008000a00 */
[----:B-1----:R-:W-:Y:S01]  /*6200*/  MOV R5, UR9 ;  /* 0x0000000900057c02 */ /* 0x002fe20008000f00 */
[----:B------:R-:W-:Y:S01]  /*6210*/  IMAD.U32 R4, RZ, RZ, UR8 ;  /* 0x00000008ff047e24 */ /* 0x000fe2000f8e00ff */
[----:B----4-:R-:W-:Y:S01]  /*6220*/  MOV R7, UR7 ;  /* 0x0000000700077c02 */ /* 0x010fe20008000f00 */
[----:B------:R-:W-:Y:S01]  /*6230*/  IMAD.U32 R6, RZ, RZ, UR6 ;  /* 0x00000006ff067e24 */ /* 0x000fe2000f8e00ff */
[----:B--2---:R-:W-:Y:S01]  /*6240*/  MOV R11, UR5 ;  /* 0x00000005000b7c02 */ /* 0x004fe20008000f00 */
[----:B------:R-:W-:Y:S02]  /*6250*/  IMAD.U32 R10, RZ, RZ, UR4 ;  /* 0x00000004ff0a7e24 */ /* 0x000fe4000f8e00ff */
[----:B------:R-:W-:Y:S07]  /*6260*/  LEPC R20, `(.L_x_105) ;  /* 0x000000001014794e */ /* 0x000fee0000000000 */
[----:B---3-5:R-:W-:Y:S05]  /*6270*/  CALL.ABS.NOINC R14 ;  /* 0x000000000e007343 */ /* 0x028fea0003c00000 */
.L_x_105:
[----:B------:R-:W1:Y:S01]  /*6280*/  LDCU.64 UR8, c[0x4][0x80] ;  /* 0x01001000ff0877ac */ /* 0x000e620008000a00 */
[----:B------:R-:W2:Y:S01]  /*6290*/  LDC.64 R2, c[0x4][R2] ;  /* 0x0100000002027b82 */ /* 0x000ea20000000a00 */
[----:B------:R-:W-:Y:S02]  /*62a0*/  HFMA2 R12, -RZ, RZ, 0, 5.9604644775390625e-08 ;  /* 0x00000001ff0c7431 */ /* 0x000fe400000001ff */
[----:B------:R-:W-:Y:S02]  /*62b0*/  IMAD.MOV.U32 R8, RZ, RZ, 0x70 ;  /* 0x00000070ff087424 */ /* 0x000fe400078e00ff */
[----:B------:R-:W-:Y:S01]  /*62c0*/  IMAD.MOV.U32 R13, RZ, RZ, RZ ;  /* 0x000000ffff0d7224 */ /* 0x000fe200078e00ff */
[----:B------:R-:W3:Y:S01]  /*62d0*/  LDCU.64 UR6, c[0x4][0x88] ;  /* 0x01001100ff0677ac */ /* 0x000ee20008000a00 */
[----:B------:R-:W4:Y:S01]  /*62e0*/  LDCU.64 UR4, c[0x4][0x8] ;  /* 0x01000100ff0477ac */ /* 0x000f220008000a00 */
[----:B-1----:R-:W-:Y:S02]  /*62f0*/  MOV R4, UR8 ;  /* 0x0000000800047c02 */ /* 0x002fe40008000f00 */
[----:B------:R-:W-:Y:S02]  /*6300*/  MOV R5, UR9 ;  /* 0x0000000900057c02 */ /* 0x000fe40008000f00 */
[----:B---3--:R-:W-:Y:S01]  /*6310*/  MOV R7, UR7 ;  /* 0x0000000700077c02 */ /* 0x008fe20008000f00 */
[----:B------:R-:W-:Y:S01]  /*6320*/  IMAD.U32 R6, RZ, RZ, UR6 ;  /* 0x00000006ff067e24 */ /* 0x000fe2000f8e00ff */
[----:B----4-:R-:W-:Y:S01]  /*6330*/  MOV R11, UR5 ;  /* 0x00000005000b7c02 */ /* 0x010fe20008000f00 */
[----:B------:R-:W-:Y:S02]  /*6340*/  IMAD.U32 R10, RZ, RZ, UR4 ;  /* 0x00000004ff0a7e24 */ /* 0x000fe4000f8e00ff */
[----:B------:R-:W-:Y:S07]  /*6350*/  LEPC R20, `(.L_x_104) ;  /* 0x000000001014794e */ /* 0x000fee0000000000 */
[----:B--2---:R-:W-:Y:S05]  /*6360*/  CALL.ABS.NOINC R2 ;  /* 0x0000000002007343 */ /* 0x004fea0003c00000 */
.L_x_104:
[----:B------:R-:W-:Y:S01]  /*6370*/  ISETP.NE.U32.AND P2, PT, R42, RZ, PT ;  /* 0x000000ff2a00720c */ /* 0x000fe20003f45070 */
[----:B------:R-:W-:Y:S01]  /*6380*/  UISETP.NE.AND UP1, UPT, UR38, URZ, UPT ;  /* 0x000000ff2600728c */ /* 0x000fe2000bf25270 */
[----:B------:R-:W-:Y:S02]  /*6390*/  ISETP.NE.U32.AND P4, PT, R38, RZ, PT ;  /* 0x000000ff2600720c */ /* 0x000fe40003f85070 */
[----:B------:R-:W-:Y:S02]  /*63a0*/  ISETP.NE.AND.EX P2, PT, R43, RZ, PT, P2 ;  /* 0x000000ff2b00720c */ /* 0x000fe40003f45320 */
[----:B------:R-:W-:Y:S02]  /*63b0*/  PLOP3.LUT P1, PT, PT, PT, PT, 0x8, 0x80 ;  /* 0x000000000080781c */ /* 0x000fe40003f2e170 */
[----:B------:R-:W-:Y:S02]  /*63c0*/  PLOP3.LUT P0, PT, PT, PT, UP1, 0x80, 0x8 ;  /* 0x000000000008781c */ /* 0x000fe40003f0f018 */
[----:B------:R-:W-:Y:S02]  /*63d0*/  ISETP.NE.AND.EX P4, PT, R39, RZ, PT, P4 ;  /* 0x000000ff2700720c */ /* 0x000fe40003f85340 */
[----:B------:R-:W1:Y:S09]  /*63e0*/  @UP1 LDCU.64 UR4, c[0x0][0x888] ;  /* 0x00011100ff0417ac */ /* 0x000e720008000a00 */
[----:B------:R-:W-:Y:S01]  /*63f0*/  @P0 PLOP3.LUT P1, PT, P2, PT, PT, 0x80, 0x8 ;  /* 0x000000000008081c */ /* 0x000fe2000172f070 */
[----:B-1----:R-:W-:Y:S04]  /*6400*/  @UP1 UISETP.NE.U32.AND UP0, UPT, UR4, URZ, UPT ;  /* 0x000000ff0400128c */ /* 0x002fe8000bf05070 */
[----:B------:R-:W-:Y:S04]  /*6410*/  @UP1 UISETP.NE.AND.EX UP0, UPT, UR5, URZ, UPT, UP0 ;  /* 0x000000ff0500128c */ /* 0x000fe8000bf05300 */
[----:B------:R-:W-:Y:S01]  /*6420*/  @UP1 USEL UR4, URZ, 0xffffffff, UP0 ;  /* 0xffffffffff041887 */ /* 0x000fe20008000000 */
[----:B------:R-:W-:Y:S11]  /*6430*/  @!P2 BRA `(.L_x_106) ;  /* 0x00000000002ca947 */ /* 0x000ff60003800000 */
[----:B------:R-:W-:Y:S01]  /*6440*/  ISETP.NE.U32.AND P3, PT, R40, RZ, PT ;  /* 0x000000ff2800720c */ /* 0x000fe20003f65070 */
[----:B------:R-:W-:Y:S03]  /*6450*/  IMAD.MOV.U32 R49, RZ, RZ, 0x1 ;  /* 0x00000001ff317424 */ /* 0x000fe600078e00ff */
[----:B------:R-:W-:Y:S11]  /*6460*/  ISETP.NE.AND.EX P3, PT, R41, RZ, PT, P3 ;  /* 0x000000ff2900720c */ /* 0x000ff60003f65330 */
[----:B------:R-:W-:Y:S02]  /*6470*/  @!UPT UIADD3 URZ, UPT, UPT, URZ, URZ, URZ ;  /* 0x000000fffffff290 */ /* 0x000fe4000fffe0ff */
[----:B------:R-:W1:Y:S01]  /*6480*/  @P3 LDC.64 R2, c[0x0][0x888] ;  /* 0x00022200ff023b82 */ /* 0x000e620000000a00 */
[----:B------:R-:W-:Y:S04]  /*6490*/  @P3 IMAD R0, R42, UR60, RZ ;  /* 0x0000003c2a003c24 */ /* 0x000fe8000f8e02ff */
[----:B-1----:R-:W-:Y:S04]  /*64a0*/  @P3 IMAD.WIDE R2, R0, 0x4, R2 ;  /* 0x0000000400023825 */ /* 0x002fe800078e0202 */
[----:B------:R-:W-:Y:S01]  /*64b0*/  HFMA2 R0, -RZ, RZ, 0, 5.9604644775390625e-08 ;  /* 0x00000001ff007431 */ /* 0x000fe200000001ff */
[----:B-----5:R1:W5:Y:S04]  /*64c0*/  @P3 LDG.E R30, desc[UR44][R2.64] ;  /* 0x0000002c021e3981 */ /* 0x020368000c1e1900 */
[----:B------:R-:W-:Y:S01]  /*64d0*/  @!P3 PRMT R49, R0, 0x7610, R49 ;  /* 0x000076100031b816 */ /* 0x000fe20000000031 */
[----:B-1----:R-:W2:Y:S06]  /*64e0*/  @!P3 LDC R30, c[0x0][0x880] ;  /* 0x00022000ff1ebb82 */ /* 0x002eac0000000800 */
.L_x_106:
[----:B------:R-:W-:Y:S05]  /*64f0*/  @!P4 BRA `(.L_x_107) ;  /* 0x000000000020c947 */ /* 0x000fea0003800000 */
[----:B------:R-:W-:Y:S04]  /*6500*/  ISETP.NE.U32.AND P3, PT, R36, RZ, PT ;  /* 0x000000ff2400720c */ /* 0x000fe80003f65070 */
[----:B------:R-:W-:Y:S11]  /*6510*/  ISETP.NE.AND.EX P3, PT, R37, RZ, PT, P3 ;  /* 0x000000ff2500720c */ /* 0x000ff60003f65330 */
[----:B------:R-:W-:Y:S02]  /*6520*/  @!UPT UIADD3 URZ, UPT, UPT, URZ, URZ, URZ ;  /* 0x000000fffffff290 */ /* 0x000fe4000fffe0ff */
[----:B------:R-:W1:Y:S01]  /*6530*/  @P3 LDC.64 R2, c[0x0][0x8a8] ;  /* 0x00022a00ff023b82 */ /* 0x000e620000000a00 */
[----:B------:R-:W-:Y:S04]  /*6540*/  @P3 IMAD R0, R38, UR60, RZ ;  /* 0x0000003c26003c24 */ /* 0x000fe8000f8e02ff */
[----:B-1----:R-:W-:Y:S05]  /*6550*/  @P3 IMAD.WIDE R2, R0, 0x4, R2 ;  /* 0x0000000400023825 */ /* 0x002fea00078e0202 */
[----:B-----5:R1:W5:Y:S02]  /*6560*/  @P3 LDG.E R29, desc[UR44][R2.64] ;  /* 0x0000002c021d3981 */ /* 0x020364000c1e1900 */
[----:B-1----:R-:W3:Y:S02]  /*6570*/  @!P3 LDC R29, c[0x0][0x8a0] ;  /* 0x00022800ff1dbb82 */ /* 0x002ee40000000800 */
.L_x_107:
[----:B--2--5:R-:W-:Y:S01]  /*6580*/  @P0 FSETP.NEU.AND P4, PT, R30, RZ, PT ;  /* 0x000000ff1e00020b */ /* 0x024fe20003f8d000 */
[----:B------:R-:W-:Y:S01]  /*6590*/  IMAD.U32 R0, RZ, RZ, UR4 ;  /* 0x00000004ff007e24 */ /* 0x000fe2000f8e00ff */
[----:B------:R-:W-:Y:S01]  /*65a0*/  @P0 LOP3.LUT P3, RZ, R49, 0xff, RZ, 0xc0, !PT ;  /* 0x000000ff31ff0812 */ /* 0x000fe2000786c0ff */
[----:B------:R-:W-:Y:S01]  /*65b0*/  IMAD.SHL.U32 R64, R56, 0x800, RZ ;  /* 0x0000080038407824 */ /* 0x000fe200078e00ff */
[----:B------:R-:W-:Y:S01]  /*65c0*/  @P0 SEL R2, RZ, 0xffffffff, P4 ;  /* 0xffffffffff020807 */ /* 0x000fe20002000000 */
[----:B------:R-:W-:Y:S01]  /*65d0*/  BSSY B1, `(.L_x_108) ;  /* 0x0000028000017945 */ /* 0x000fe20003800000 */
[----:B------:R-:W-:Y:S02]  /*65e0*/  LOP3.LUT R3, R59, 0x1, RZ, 0x3c, !PT ;  /* 0x000000013b037812 */ /* 0x000fe400078e3cff */
[----:B------:R-:W-:Y:S02]  /*65f0*/  CS2R R34, SRZ ;  /* 0x0000000000227805 */ /* 0x000fe4000001ff00 */
[----:B------:R-:W-:Y:S02]  /*6600*/  @P1 SEL R2, R0, R2, !P3 ;  /* 0x0000000200021207 */ /* 0x000fe40005800000 */
[----:B------:R-:W-:Y:S02]  /*6610*/  CS2R R32, SRZ ;  /* 0x0000000000207805 */ /* 0x000fe4000001ff00 */
[----:B------:R-:W-:Y:S01]  /*6620*/  LEA R4, R56, UR36, 0x3 ;  /* 0x0000002438047c11 */ /* 0x000fe2000f8e18ff */
[----:B------:R-:W-:Y:S01]  /*6630*/  IMAD.IADD R63, R60, 0x1, R64 ;  /* 0x000000013c3f7824 */ /* 0x000fe200078e0240 */
[----:B------:R-:W-:Y:S02]  /*6640*/  @P0 LOP3.LUT R2, R2, 0x1, RZ, 0xc0, !PT ;  /* 0x0000000102020812 */ /* 0x000fe400078ec0ff */
[----:B------:R-:W-:Y:S02]  /*6650*/  SHF.L.U32 R5, R58, 0x1f, RZ ;  /* 0x0000001f3a057819 */ /* 0x000fe400000006ff */
[----:B------:R-:W-:Y:S02]  /*6660*/  ISETP.NE.U32.OR P5, PT, R2, 0x1, !P0 ;  /* 0x000000010200780c */ /* 0x000fe400047a5470 */
[----:B------:R-:W-:Y:S02]  /*6670*/  PLOP3.LUT P4, PT, PT, PT, PT, 0x8, 0x80 ;  /* 0x000000000080781c */ /* 0x000fe40003f8e170 */
[----:B------:R-:W-:Y:S09]  /*6680*/  P2R R66, PR, RZ, 0x20 ;  /* 0x00000020ff427803 */ /* 0x000ff20000000000 */
[----:B------:R-:W-:Y:S04]  /*6690*/  @P5 SHF.L.U32 R0, R3, 0x1f, RZ ;  /* 0x0000001f03005819 */ /* 0x000fe800000006ff */
[----:B------:R1:W2:Y:S02]  /*66a0*/  @P5 SYNCS.PHASECHK.TRANS64.TRYWAIT P0, [R4+URZ+0x60], R0 ;  /* 0x00006000040055a7 */ /* 0x0002a400080011ff */
[----:B-1----:R-:W-:Y:S04]  /*66b0*/  IMAD.SHL.U32 R0, R27, 0x8, RZ ;  /* 0x000000081b007824 */ /* 0x002fe800078e00ff */
[----:B------:R1:W4:Y:S01]  /*66c0*/  SYNCS.PHASECHK.TRANS64.TRYWAIT P3, [R0+UR36+0xb0], R5 ;  /* 0x0000b005000075a7 */ /* 0x0003220008061124 */
[----:B------:R-:W-:Y:S02]  /*66d0*/  IMAD.IADD R2, R28, 0x1, R0 ;  /* 0x000000011c027824 */ /* 0x000fe400078e0200 */
[----:B------:R-:W-:Y:S01]  /*66e0*/  VIADD R67, R0, UR36 ;  /* 0x0000002400437c36 */ /* 0x000fe20008000000 */
[----:B--2---:R-:W-:Y:S01]  /*66f0*/  @P5 PLOP3.LUT P4, PT, P0, PT, PT, 0x8, 0x80 ;  /* 0x000000000080581c */ /* 0x004fe2000078e170 */
[----:B------:R-:W-:Y:S01]  /*6700*/  @!UPT UIADD3 URZ, UPT, UPT, URZ, URZ, URZ ;  /* 0x000000fffffff290 */ /* 0x000fe2000fffe0ff */
[----:B-1----:R-:W-:Y:S11]  /*6710*/  @!P5 BRA `(.L_x_109) ;  /* 0x00000000004cd947 */ /* 0x002ff60003800000 */
[----:B------:R-:W-:Y:S01]  /*6720*/  ISETP.NE.U32.AND P0, PT, RZ, UR40, PT ;  /* 0x00000028ff007c0c */ /* 0x000fe2000bf05070 */
[----:B------:R-:W-:Y:S01]  /*6730*/  BSSY B0, `(.L_x_110) ;  /* 0x0000010000007945 */ /* 0x000fe20003800000 */
[----:B------:R-:W-:Y:S01]  /*6740*/  FSETP.NEU.AND P1, PT, R30, RZ, PT ;  /* 0x000000ff1e00720b */ /* 0x000fe20003f2d000 */
[----:B------:R-:W-:Y:S01]  /*6750*/  IMAD.MOV.U32 R35, RZ, RZ, RZ ;  /* 0x000000ffff237224 */ /* 0x000fe200078e00ff */
[----:B------:R-:W-:Y:S02]  /*6760*/  ISETP.NE.AND.EX P0, PT, RZ, UR41, PT, P0 ;  /* 0x00000029ff007c0c */ /* 0x000fe4000bf05300 */
[----:B------:R-:W-:Y:S02]  /*6770*/  CS2R R32, SRZ ;  /* 0x0000000000207805 */ /* 0x000fe4000001ff00 */
[----:B------:R-:W-:Y:S02]  /*6780*/  SEL R6, RZ, 0xffffffff, P1 ;  /* 0xffffffffff067807 */ /* 0x000fe40000800000 */
[----:B------:R-:W-:Y:S02]  /*6790*/  LOP3.LUT P1, RZ, R49, 0xff, RZ, 0xc0, !PT ;  /* 0x000000ff31ff7812 */ /* 0x000fe4000782c0ff */
[----:B------:R-:W-:Y:S04]  /*67a0*/  SEL R7, RZ, 0xffffffff, P0 ;  /* 0xffffffffff077807 */ /* 0x000fe80000000000 */
[----:B------:R-:W-:Y:S04]  /*67b0*/  @P2 SEL R6, R7, R6, !P1 ;  /* 0x0000000607062207 */ /* 0x000fe80004800000 */
[----:B------:R-:W-:Y:S04]  /*67c0*/  LOP3.LUT R6, R6, 0x1, RZ, 0xc0, !PT ;  /* 0x0000000106067812 */ /* 0x000fe800078ec0ff */
[----:B------:R-:W-:Y:S01]  /*67d0*/  ISETP.NE.U32.AND P0, PT, R6, 0x1, PT ;  /* 0x000000010600780c */ /* 0x000fe20003f05070 */
[----:B------:R-:W-:Y:S01]  /*67e0*/  @!UPT UIADD3 URZ, UPT, UPT, URZ, URZ, URZ ;  /* 0x000000fffffff290 */ /* 0x000fe2000fffe0ff */
[----:B------:R-:W-:Y:S11]  /*67f0*/  @!P4 BRA `(.L_x_111) ;  /* 0x00000000000cc947 */ /* 0x000ff60003800000 */
[----:B------:R-:W-:Y:S04]  /*6800*/  SHF.L.U32 R3, R3, 0x1f, RZ ;  /* 0x0000001f03037819 */ /* 0x000fe800000006ff */
[----:B------:R-:W1:Y:S02]  /*6810*/  SYNCS.PHASECHK.TRANS64.TRYWAIT P1, [R4+URZ+0x60], R3 ;  /* 0x00006003040075a7 */ /* 0x000e6400080211ff */
[----:B-1----:R-:W-:Y:S05]  /*6820*/  @!P1 BRA `(.L_x_112) ;  /* 0x0000001000cc9947 */ /* 0x002fea0003800000 */
.L_x_111:
[----:B------:R-:W-:Y:S05]  /*6830*/  BSYNC B0 ;  /* 0x0000000000007941 */ /* 0x000fea0003800000 */
.L_x_110:
[----:B------:R2:W1:Y:S02]  /*6840*/  @P0 LDS.128 R32, [R63] ;  /* 0x000000003f200984 */ /* 0x0004640000000c00 */
.L_x_109:
[----:B------:R-:W-:Y:S05]  /*6850*/  BSYNC B1 ;  /* 0x0000000000017941 */ /* 0x000fea0003800000 */
.L_x_108:
[----:B-1----:R-:W-:Y:S04]  /*6860*/  SHF.R.U32.HI R3, RZ, 0x15, R2 ;  /* 0x00000015ff037819 */ /* 0x002fe80000011602 */
[----:B------:R-:W-:Y:S01]  /*6870*/  LOP3.LUT P0, RZ, R3, 0x3, R53, 0x48, !PT ;  /* 0x0000000303ff7812 */ /* 0x000fe20007804835 */
[----:B------:R-:W-:Y:S01]  /*6880*/  @!UPT UIADD3 URZ, UPT, UPT, URZ, URZ, URZ ;  /* 0x000000fffffff290 */ /* 0x000fe2000fffe0ff */
[----:B----4-:R-:W-:Y:S11]  /*6890*/  @P3 BRA `(.L_x_113) ;  /* 0x0000000000083947 */ /* 0x010ff60003800000 */
[----:B------:R-:W1:Y:S02]  /*68a0*/  SYNCS.PHASECHK.TRANS64.TRYWAIT P1, [R0+UR36+0xb0], R5 ;  /* 0x0000b005000075a7 */ /* 0x000e640008021124 */
[----:B-1----:R-:W-:Y:S05]  /*68b0*/  @!P1 BRA `(.L_x_114) ;  /* 0x0000001000bc9947 */ /* 0x002fea0003800000 */
.L_x_113:
[----:B------:R-:W-:Y:S05]  /*68c0*/  @!P0 BRA `(.L_x_115) ;  /* 0x0000000000408947 */ /* 0x000fea0003800000 */
[----:B------:R-:W1:Y:S01]  /*68d0*/  LDCU.64 UR8, c[0x4][0x70] ;  /* 0x01000e00ff0877ac */ /* 0x000e620008000a00 */
[----:B------:R-:W-:Y:S01]  /*68e0*/  MOV R15, 0x0 ;  /* 0x00000000000f7802 */ /* 0x000fe20000000f00 */
[----:B------:R-:W-:Y:S02]  /*68f0*/  HFMA2 R12, -RZ, RZ, 0, 5.9604644775390625e-08 ;  /* 0x00000001ff0c7431 */ /* 0x000fe400000001ff */
[----:B------:R-:W-:Y:S02]  /*6900*/  IMAD.MOV.U32 R8, RZ, RZ, 0x192 ;  /* 0x00000192ff087424 */ /* 0x000fe400078e00ff */
[----:B------:R-:W-:Y:S01]  /*6910*/  IMAD.MOV.U32 R13, RZ, RZ, RZ ;  /* 0x000000ffff0d7224 */ /* 0x000fe200078e00ff */
[----:B------:R-:W4:Y:S01]  /*6920*/  LDCU.64 UR6, c[0x4][0x78] ;  /* 0x01000f00ff0677ac */ /* 0x000f220008000a00 */
[----:B------:R-:W2:Y:S01]  /*6930*/  LDC.64 R14, c[0x4][R15] ;  /* 0x010000000f0e7b82 */ /* 0x000ea20000000a00 */
[----:B------:R-:W5:Y:S01]  /*6940*/  LDCU.64 UR4, c[0x4][0x10] ;  /* 0x01000200ff0477ac */ /* 0x000f620008000a00 */
[----:B-1----:R-:W-:Y:S01]  /*6950*/  MOV R5, UR9 ;  /* 0x0000000900057c02 */ /* 0x002fe20008000f00 */
[----:B------:R-:W-:Y:S01]  /*6960*/  IMAD.U32 R4, RZ, RZ, UR8 ;  /* 0x00000008ff047e24 */ /* 0x000fe2000f8e00ff */
[----:B----4-:R-:W-:Y:S01]  /*6970*/  MOV R7, UR7 ;  /* 0x0000000700077c02 */ /* 0x010fe20008000f00 */
[----:B------:R-:W-:Y:S01]  /*6980*/  IMAD.U32 R6, RZ, RZ, UR6 ;  /* 0x00000006ff067e24 */ /* 0x000fe2000f8e00ff */
[----:B-----5:R-:W-:Y:S01]  /*6990*/  MOV R11, UR5 ;  /* 0x00000005000b7c02 */ /* 0x020fe20008000f00 */
[----:B------:R-:W-:Y:S02]  /*69a0*/  IMAD.U32 R10, RZ, RZ, UR4 ;  /* 0x00000004ff0a7e24 */ /* 0x000fe4000f8e00ff */
[----:B------:R-:W-:Y:S07]  /*69b0*/  LEPC R20, `(.L_x_115) ;  /* 0x000000001014794e */ /* 0x000fee0000000000 */
[----:B--23--:R-:W-:Y:S05]  /*69c0*/  CALL.ABS.NOINC R14 ;  /* 0x000000000e007343 */ /* 0x00cfea0003c00000 */
.L_x_115:
[----:B------:R-:W-:Y:S01]  /*69d0*/  ISETP.NE.AND P0, PT, R61, RZ, PT ;  /* 0x000000ff3d00720c */ /* 0x000fe20003f05270 */
[----:B------:R-:W-:Y:S05]  /*69e0*/  WARPSYNC.ALL ;  /* 0x0000000000007948 */ /* 0x000fea0003800000 */
[----:B------:R-:W-:Y:S01]  /*69f0*/  R2UR UR4, R2 ;  /* 0x00000000020472ca */ /* 0x000fe200000e0000 */
[----:B------:R-:W-:Y:S01]  /*6a00*/  BSSY.RECONVERGENT B0, `(.L_x_116) ;  /* 0x0000036000007945 */ /* 0x000fe20003800200 */
[C---:B------:R-:W-:Y:S02]  /*6a10*/  SHF.L.U32 R0, R32.reuse, 0x10, RZ ;  /* 0x0000001020007819 */ /* 0x040fe400000006ff */
[----:B------:R-:W-:Y:S02]  /*6a20*/  LOP3.LUT R2, R32, 0xffff0000, RZ, 0xc0, !PT ;  /* 0xffff000020027812 */ /* 0x000fe400078ec0ff */
[C---:B------:R-:W-:Y:S02]  /*6a30*/  SHF.L.U32 R3, R33.reuse, 0x10, RZ ;  /* 0x0000001021037819 */ /* 0x040fe400000006ff */
[----:B------:R-:W-:Y:S02]  /*6a40*/  LOP3.LUT R12, R33, 0xffff0000, RZ, 0xc0, !PT ;  /* 0xffff0000210c7812 */ /* 0x000fe400078ec0ff */
[----:B-1----:R-:W-:Y:S02]  /*6a50*/  IADD3 R67, PT, PT, R67, 0xd0, RZ ;  /* 0x000000d043437810 */ /* 0x002fe40007ffe0ff */
[C---:B------:R-:W-:Y:S01]  /*6a60*/  SHF.L.U32 R13, R34.reuse, 0x10, RZ ;  /* 0x00000010220d7819 */ /* 0x040fe200000006ff */
[----:B------:R-:W1:Y:S01]  /*6a70*/  LDTM.x8 R4, tmem[UR4] ;  /* 0x00000004000479ee */ /* 0x000e6200081c0000 */
[----:B------:R-:W-:Y:S01]  /*6a80*/  LOP3.LUT R14, R34, 0xffff0000, RZ, 0xc0, !PT ;  /* 0xffff0000220e7812 */ /* 0x000fe200078ec0ff */
[----:B------:R-:W-:Y:S01]  /*6a90*/  NOP ;  /* 0x0000000000007918 */ /* 0x000fe20000000000 */
[C---:B------:R-:W-:Y:S02]  /*6aa0*/  SHF.L.U32 R15, R35.reuse, 0x10, RZ ;  /* 0x00000010230f7819 */ /* 0x040fe400000006ff */
[----:B------:R-:W-:Y:S02]  /*6ab0*/  LOP3.LUT R20, R35, 0xffff0000, RZ, 0xc0, !PT ;  /* 0xffff000023147812 */ /* 0x000fe400078ec0ff */
[----:B------:R-:W-:Y:S04]  /*6ac0*/  LOP3.LUT R67, R67, 0xfefffff8, RZ, 0xc0, !PT ;  /* 0xfefffff843437812 */ /* 0x000fe800078ec0ff */
[----:B-1----:R1:W-:Y:S01]  /*6ad0*/  SYNCS.ARRIVE.TRANS64.RED.A1T0 RZ, [R67+URZ], RZ ;  /* 0x000000ff43ff79a7 */ /* 0x0023e200081004ff */
[C---:B---3--:R-:W-:Y:S01]  /*6ae0*/  FMUL R4, R29.reuse, R4 ;  /* 0x000000041d047220 */ /* 0x048fe20000400000 */
[C---:B------:R-:W-:Y:S01]  /*6af0*/  FMUL R5, R29.reuse, R5 ;  /* 0x000000051d057220 */ /* 0x040fe20000400000 */
[C---:B------:R-:W-:Y:S01]  /*6b00*/  FMUL R6, R29.reuse, R6 ;  /* 0x000000061d067220 */ /* 0x040fe20000400000 */
[C---:B------:R-:W-:Y:S01]  /*6b10*/  FMUL R7, R29.reuse, R7 ;  /* 0x000000071d077220 */ /* 0x040fe20000400000 */
[C---:B------:R-:W-:Y:S01]  /*6b20*/  FFMA R4, R30.reuse, R0, R4 ;  /* 0x000000001e047223 */ /* 0x040fe20000000004 */
[C---:B------:R-:W-:Y:S01]  /*6b30*/  FMUL R8, R29.reuse, R8 ;  /* 0x000000081d087220 */ /* 0x040fe20000400000 */
[C---:B------:R-:W-:Y:S01]  /*6b40*/  FFMA R5, R30.reuse, R2, R5 ;  /* 0x000000021e057223 */ /* 0x040fe20000000005 */
[C---:B------:R-:W-:Y:S01]  /*6b50*/  FMUL R9, R29.reuse, R9 ;  /* 0x000000091d097220 */ /* 0x040fe20000400000 */
[C---:B------:R-:W-:Y:S01]  /*6b60*/  FFMA R6, R30.reuse, R3, R6 ;  /* 0x000000031e067223 */ /* 0x040fe20000000006 */
[C---:B------:R-:W-:Y:S01]  /*6b70*/  FMUL R10, R29.reuse, R10 ;  /* 0x0000000a1d0a7220 */ /* 0x040fe20000400000 */
[C---:B------:R-:W-:Y:S01]  /*6b80*/  FFMA R7, R30.reuse, R12, R7 ;  /* 0x0000000c1e077223 */ /* 0x040fe20000000007 */
[----:B------:R-:W-:Y:S01]  /*6b90*/  FMUL R11, R29, R11 ;  /* 0x0000000b1d0b7220 */ /* 0x000fe20000400000 */
[C---:B------:R-:W-:Y:S01]  /*6ba0*/  FFMA R8, R30.reuse, R13, R8 ;  /* 0x0000000d1e087223 */ /* 0x040fe20000000008 */
[C---:B------:R-:W-:Y:S01]  /*6bb0*/  FFMA R9, R30.reuse, R14, R9 ;  /* 0x0000000e1e097223 */ /* 0x040fe20000000009 */
[C---:B------:R-:W-:Y:S01]  /*6bc0*/  FFMA R10, R30.reuse, R15, R10 ;  /* 0x0000000f1e0a7223 */ /* 0x040fe2000000000a */
[----:B------:R-:W-:Y:S01]  /*6bd0*/  FFMA R11, R30, R20, R11 ;  /* 0x000000141e0b7223 */ /* 0x000fe2000000000b */
[----:B------:R-:W-:Y:S02]  /*6be0*/  F2FP.BF16.F32.PACK_AB R4, R5, R4 ;  /* 0x000000040504723e */ /* 0x000fe400000010ff */
[----:B------:R-:W-:Y:S02]  /*6bf0*/  F2FP.BF16.F32.PACK_AB R5, R7, R6 ;  /* 0x000000060705723e */ /* 0x000fe400000010ff */
[----:B------:R-:W-:Y:S02]  /*6c00*/  F2FP.BF16.F32.PACK_AB R6, R9, R8 ;  /* 0x000000080906723e */ /* 0x000fe400000010ff */
[----:B------:R-:W-:Y:S05]  /*6c10*/  F2FP.BF16.F32.PACK_AB R7, R11, R10 ;  /* 0x0000000a0b07723e */ /* 0x000fea00000010ff */
[----:B------:R1:W-:Y:S01]  /*6c20*/  STS.128 [R63], R4 ;  /* 0x000000043f007388 */ /* 0x0003e20000000c00 */
[----:B------:R-:W-:Y:S01]  /*6c30*/  @!PT LDS RZ, [RZ] ;  /* 0x00000000fffff984 */ /* 0x000fe20000000800 */
[----:B------:R-:W-:Y:S01]  /*6c40*/  @!PT LDS RZ, [RZ] ;  /* 0x00000000fffff984 */ /* 0x000fe20000000800 */
[----:B------:R-:W-:Y:S01]  /*6c50*/  @!PT LDS RZ, [RZ] ;  /* 0x00000000fffff984 */ /* 0x000fe20000000800 */
[----:B------:R-:W-:Y:S01]  /*6c60*/  @!PT LDS RZ, [RZ] ;  /* 0x00000000fffff984 */ /* 0x000fe20000000800 */
[----:B------:R3:W-:Y:S07]  /*6c70*/  MEMBAR.ALL.CTA ;  /* 0x0000000000007992 */ /* 0x0007ee0000008000 */
[----:B---3--:R-:W3:Y:S02]  /*6c80*/  FENCE.VIEW.ASYNC.S ;  /* 0x00000000000073c6 */ /* 0x008ee40000000000 */
[----:B---3--:R-:W-:Y:S06]  /*6c90*/  BAR.SYNC.DEFER_BLOCKING 0x1, 0x80 ;  /* 0x0042000000007b1d */ /* 0x008fec0000010000 */
[----:B------:R-:W-:Y:S05]  /*6ca0*/  @P0 BRA `(.L_x_117) ;  /* 0x00000000002c0947 */ /* 0x000fea0003800000 */
[----:B------:R-:W-:Y:S01]  /*6cb0*/  R2UR UR5, R64 ;  /* 0x00000000400572ca */ /* 0x000fe200000e0000 */
[----:B------:R-:W-:Y:S01]  /*6cc0*/  UIADD3 UR4, UP0, UPT, UR42, 0x680, URZ ;  /* 0x000006802a047890 */ /* 0x000fe2000ff1e0ff */
[----:B------:R-:W-:Y:S01]  /*6cd0*/  R2UR UR7, R48 ;  /* 0x00000000300772ca */ /* 0x000fe200000e0000 */
[----:B------:R-:W-:Y:S01]  /*6ce0*/  UMOV UR11, UR60 ;  /* 0x0000003c000b7c82 */ /* 0x000fe20008000000 */
[----:B------:R-:W-:Y:S09]  /*6cf0*/  R2UR UR6, R47 ;  /* 0x000000002f0672ca */ /* 0x000ff200000e0000 */
[----:B------:R-:W-:Y:S02]  /*6d00*/  UIADD3 UR8, UPT, UPT, UR36, 0x200, UR5 ;  /* 0x0000020024087890 */ /* 0x000fe4000fffe005 */
[----:B------:R-:W-:Y:S02]  /*6d10*/  USHF.L.U32 UR9, UR7, 0x4, URZ ;  /* 0x0000000407097899 */ /* 0x000fe400080006ff */
[----:B------:R-:W-:Y:S02]  /*6d20*/  USHF.L.U32 UR10, UR6, 0x6, URZ ;  /* 0x00000006060a7899 */ /* 0x000fe400080006ff */
[----:B------:R-:W-:Y:S09]  /*6d30*/  UIADD3.X UR5, UPT, UPT, URZ, UR43, URZ, UP0, !UPT ;  /* 0x0000002bff057290 */ /* 0x000ff200087fe4ff */
[----:B------:R3:W-:Y:S02]  /*6d40*/  UTMASTG.3D [UR8], [UR4] ;  /* 0x00000008040073b5 */ /* 0x0007e40008010000 */
[----:B---3--:R0:W-:Y:S02]  /*6d50*/  UTMACMDFLUSH ;  /* 0x00000000000079b7 */ /* 0x0081e40000000000 */
.L_x_117:
[----:B------:R-:W-:Y:S05]  /*6d60*/  BSYNC.RECONVERGENT B0 ;  /* 0x0000000000007941 */ /* 0x000fea0003800200 */
.L_x_116:
[----:B------:R-:W-:Y:S04]  /*6d70*/  BSSY.RECONVERGENT B0, `(.L_x_118) ;  /* 0x0000003000007945 */ /* 0x000fe80003800200 */
[----:B------:R-:W-:Y:S05]  /*6d80*/  @P0 BRA `(.L_x_119) ;  /* 0x0000000000040947 */ /* 0x000fea0003800000 */
[----:B------:R-:W-:Y:S04]  /*6d90*/  DEPBAR.LE SB0, 0x0 ;  /* 0x000080000000791a */ /* 0x000fe80000000000 */
.L_x_119:
[----:B------:R-:W-:Y:S05]  /*6da0*/  BSYNC.RECONVERGENT B0 ;  /* 0x0000000000007941 */ /* 0x000fea0003800200 */
.L_x_118:
[----:B------:R-:W-:Y:S01]  /*6db0*/  BAR.SYNC.DEFER_BLOCKING 0x1, 0x80 ;  /* 0x0042000000007b1d */ /* 0x000fe20000010000 */
[----:B------:R-:W-:Y:S01]  /*6dc0*/  UIADD3 UR37, UPT, UPT, UR37, 0x1, URZ ;  /* 0x0000000125257890 */ /* 0x000fe2000fffe0ff */
[----:B------:R-:W-:Y:S02]  /*6dd0*/  IADD3 R27, PT, PT, R27, 0x1, RZ ;  /* 0x000000011b1b7810 */ /* 0x000fe40007ffe0ff */
[----:B------:R-:W-:Y:S01]  /*6de0*/  IADD3 R56, PT, PT, R56, 0x1, RZ ;  /* 0x0000000138387810 */ /* 0x000fe20007ffe0ff */
[----:B------:R-:W-:Y:S09]  /*6df0*/  UISETP.NE.AND UP0, UPT, UR37, URZ, UPT ;  /* 0x000000ff2500728c */ /* 0x000ff2000bf05270 */
[----:B------:R-:W-:Y:S05]  /*6e00*/  BRA.U !UP0, `(.L_x_120) ;  /* 0x0000000108287547 */ /* 0x000fea000b800000 */
[----:B------:R-:W-:Y:S01]  /*6e10*/  ISETP.NE.AND P0, PT, R66, RZ, PT ;  /* 0x000000ff4200720c */ /* 0x000fe20003f05270 */
[----:B------:R-:W-:Y:S11]  /*6e20*/  IMAD.U32 R0, RZ, RZ, UR46 ;  /* 0x0000002eff007e24 */ /* 0x000ff6000f8e00ff */
[----:B------:R-:W-:Y:S01]  /*6e30*/  @!UPT UIADD3 URZ, UPT, UPT, URZ, URZ, URZ ;  /* 0x000000fffffff290 */ /* 0x000fe2000fffe0ff */
[C---:B------:R-:W-:Y:S01]  /*6e40*/  @P0 LEA R2, R55.reuse, UR36, 0x3 ;  /* 0x0000002437020c11 */ /* 0x040fe2000f8e18ff */
[----:B------:R-:W-:Y:S04]  /*6e50*/  VIADD R55, R55, 0x1 ;  /* 0x0000000137377836 */ /* 0x000fe80000000000 */
[----:B------:R-:W-:Y:S05]  /*6e60*/  @P0 VIADD R2, R2, 0x70 ;  /* 0x0000007002020836 */ /* 0x000fea0000000000 */
[----:B------:R-:W-:Y:S04]  /*6e70*/  @P0 PRMT R0, R0, 0x654, R2 ;  /* 0x0000065400000816 */ /* 0x000fe80000000002 */
[----:B------:R3:W-:Y:S01]  /*6e80*/  @P0 SYNCS.ARRIVE.TRANS64.RED.A1T0 RZ, [R0+URZ], RZ ;  /* 0x000000ff00ff09a7 */ /* 0x0007e200081004ff */
[C---:B------:R-:W-:Y:S04]  /*6e90*/  ISETP.NE.AND P0, PT, R55.reuse, 0x2, PT ;  /* 0x000000023700780c */ /* 0x040fe80003f05270 */
[----:B------:R-:W-:Y:S09]  /*6ea0*/  SEL R55, R55, RZ, P0 ;  /* 0x000000ff37377207 */ /* 0x000ff20000000000 */
.L_x_120:
[----:B------:R-:W-:Y:S01]  /*6eb0*/  ISETP.NE.AND P3, PT, R62, RZ, PT ;  /* 0x000000ff3e00720c */ /* 0x000fe20003f65270 */
[----:B------:R-:W-:Y:S01]  /*6ec0*/  IMAD.IADD R48, R25, 0x1, R31 ;  /* 0x0000000119307824 */ /* 0x000fe200078e021f */
[----:B------:R-:W-:Y:S01]  /*6ed0*/  ISETP.NE.AND P0, PT, R65, 0x2, PT ;  /* 0x000000024100780c */ /* 0x000fe20003f05270 */
[----:B------:R-:W-:Y:S01]  /*6ee0*/  IMAD.IADD R47, R26, 0x1, R46 ;  /* 0x000000011a2f7824 */ /* 0x000fe200078e022e */
[----:B------:R-:W-:Y:S02]  /*6ef0*/  ISETP.NE.AND P1, PT, R27, 0x4, PT ;  /* 0x000000041b00780c */ /* 0x000fe40003f25270 */
[----:B------:R-:W-:Y:S02]  /*6f00*/  ISETP.NE.AND P2, PT, R56, 0x2, PT ;  /* 0x000000023800780c */ /* 0x000fe40003f45270 */
[----:B------:R-:W-:Y:S02]  /*6f10*/  SEL R3, RZ, 0x1, P0 ;  /* 0x00000001ff037807 */ /* 0x000fe40000000000 */
[----:B------:R-:W-:Y:S02]  /*6f20*/  SEL R2, RZ, 0x1, P1 ;  /* 0x00000001ff027807 */ /* 0x000fe40000800000 */
[----:B---3--:R-:W-:Y:S02]  /*6f30*/  SEL R0, RZ, 0x1, P2 ;  /* 0x00000001ff007807 */ /* 0x008fe40001000000 */
[----:B------:R-:W-:Y:S02]  /*6f40*/  @P3 R2UR UR60, R54 ;  /* 0x00000000363c32ca */ /* 0x000fe400000e0000 */
[----:B------:R-:W-:Y:S02]  /*6f50*/  LOP3.LUT R57, R57, R3, RZ, 0x3c, !PT ;  /* 0x0000000339397212 */ /* 0x000fe400078e3cff */
[----:B------:R-:W-:Y:S02]  /*6f60*/  LOP3.LUT R58, R58, R2, RZ, 0x3c, !PT ;  /* 0x000000023a3a7212 */ /* 0x000fe400078e3cff */
[----:B------:R-:W-:Y:S02]  /*6f70*/  LOP3.LUT R59, R59, R0, RZ, 0x3c, !PT ;  /* 0x000000003b3b7212 */ /* 0x000fe400078e3cff */
[----:B------:R-:W-:Y:S02]  /*6f80*/  SEL R65, R65, RZ, P0 ;  /* 0x000000ff41417207 */ /* 0x000fe40000000000 */
[----:B------:R-:W-:Y:S02]  /*6f90*/  SEL R27, R27, RZ, P1 ;  /* 0x000000ff1b1b7207 */ /* 0x000fe40000800000 */
[----:B------:R-:W-:Y:S01]  /*6fa0*/  SEL R56, R56, RZ, P2 ;  /* 0x000000ff38387207 */ /* 0x000fe20001000000 */
[----:B------:R-:W-:Y:S06]  /*6fb0*/  @P3 BRA `(.L_x_121) ;  /* 0xffffffec00243947 */ /* 0x000fec000383ffff */
[----:B------:R-:W-:-:S09]  /*6fc0*/  UISETP.NE.AND UP0, UPT, UR38, URZ, UPT ;  /* 0x000000ff2600728c */ /* 0x000fd2000bf05270 */
[----:B------:R-:W-:Y:S05]  /*6fd0*/  BRA.U !UP0, `(.L_x_122) ;  /* 0x0000000108487547 */ /* 0x000fea000b800000 */
[----:B------:R-:W3:Y:S02]  /*6fe0*/  LDCU.64 UR4, c[0x0][0x890] ;  /* 0x00011200ff0477ac */ /* 0x000ee40008000a00 */
[----:B---3--:R-:W-:-:S04]  /*6ff0*/  UISETP.NE.U32.AND UP0, UPT, UR4, URZ, UPT ;  /* 0x000000ff0400728c */ /* 0x008fc8000bf05070 */
[----:B------:R-:W-:-:S09]  /*7000*/  UISETP.NE.AND.EX UP0, UPT, UR5, URZ, UPT, UP0 ;  /* 0x000000ff0500728c */ /* 0x000fd2000bf05300 */
[----:B------:R-:W-:Y:S05]  /*7010*/  BRA.U UP0, `(.L_x_123) ;  /* 0x00000001000c7547 */ /* 0x000fea000b800000 */
[----:B------:R-:W-:-:S13]  /*7020*/  FSETP.NEU.AND P0, PT, R30, RZ, PT ;  /* 0x000000ff1e00720b */ /* 0x000fda0003f0d000 */
[----:B------:R-:W-:Y:S05]  /*7030*/  @!P0 EXIT ;  /* 0x000000000000894d */ /* 0x000fea0003800000 */
[----:B------:R-:W-:Y:S05]  /*7040*/  BRA `(.L_x_122) ;  /* 0x00000000002c7947 */ /* 0x000fea0003800000 */
.L_x_123:
[----:B------:R-:W-:Y:S01]  /*7050*/  LOP3.LUT P0, RZ, R49, 0xff, RZ, 0xc0, !PT ;  /* 0x000000ff31ff7812 */ /* 0x000fe2000780c0ff */
[----:B------:R-:W-:-:S12]  /*7060*/  BSSY.RECONVERGENT B0, `(.L_x_122) ;  /* 0x0000009000007945 */ /* 0x000fd80003800200 */
[----:B------:R-:W-:Y:S05]  /*7070*/  @P0 BRA `(.L_x_124) ;  /* 0x0000000000140947 */ /* 0x000fea0003800000 */
[----:B------:R-:W3:Y:S02]  /*7080*/  LDCU.64 UR4, c[0x0][0x888] ;  /* 0x00011100ff0477ac */ /* 0x000ee40008000a00 */
[----:B---3--:R-:W-:-:S04]  /*7090*/  ISETP.NE.U32.AND P0, PT, RZ, UR4, PT ;  /* 0x00000004ff007c0c */ /* 0x008fc8000bf05070 */
[----:B------:R-:W-:-:S13]  /*70a0*/  ISETP.NE.AND.EX P0, PT, RZ, UR5, PT, P0 ;  /* 0x00000005ff007c0c */ /* 0x000fda000bf05300 */
[----:B------:R-:W-:Y:S05]  /*70b0*/  @!P0 EXIT ;  /* 0x000000000000894d */ /* 0x000fea0003800000 */
[----:B------:R-:W-:Y:S05]  /*70c0*/  BRA `(.L_x_125) ;  /* 0x0000000000087947 */ /* 0x000fea0003800000 */
.L_x_124:
[----:B------:R-:W-:-:S13]  /*70d0*/  FSETP.NEU.AND P0, PT, R30, RZ, PT ;  /* 0x000000ff1e00720b */ /* 0x000fda0003f0d000 */
[----:B------:R-:W-:Y:S05]  /*70e0*/  @!P0 EXIT ;  /* 0x000000000000894d */ /* 0x000fea0003800000 */
.L_x_125:
[----:B------:R-:W-:Y:S05]  /*70f0*/  BSYNC.RECONVERGENT B0 ;  /* 0x0000000000007941 */ /* 0x000fea0003800200 */
.L_x_122:
[----:B------:R-:W-:-:S04]  /*7100*/  DEPBAR.LE SB0, 0x0 ;  /* 0x000080000000791a */ /* 0x000fc80000000000 */
[----:B------:R-:W-:Y:S05]  /*7110*/  EXIT ;  /* 0x000000000000794d */ /* 0x000fea0003800000 */
.L_x_24:
[----:B--2---:R2:W4:Y:S02]  /*7120*/  SYNCS.PHASECHK.TRANS64.TRYWAIT P0, [R2+URZ+0x100], R3 ;  /* 0x00010003020075a7 */ /* 0x00452400080011ff */
[----:B----4-:R-:W-:Y:S05]  /*7130*/  @!P0 NANOSLEEP.SYNCS 0x989680 ;  /* 0x009896800000895d */ /* 0x010fea0003900000 */
[----:B------:R-:W4:Y:S02]  /*7140*/  @!P0 SYNCS.PHASECHK.TRANS64 P0, [R2+URZ+0x100], R3 ;  /* 0x00010003020085a7 */ /* 0x000f2400080010ff */
[----:B----4-:R-:W-:Y:S05]  /*7150*/  @!P0 BRA `(.L_x_24) ;  /* 0xfffffffc00f08947 */ /* 0x010fea000383ffff */
[----:B------:R-:W-:Y:S05]  /*7160*/  BRA `(.L_x_126) ;  /* 0xffffffa400b47947 */ /* 0x000fea000383ffff */
.L_x_27:
[----:B------:R-:W-:-:S07]  /*7170*/  MOV R2, UR7 ;  /* 0x0000000700027c02 */ /* 0x000fce0008000f00 */
.L_x_127:
[----:B-1----:R1:W2:Y:S02]  /*7180*/  SYNCS.PHASECHK.TRANS64.TRYWAIT P0, [R2+URZ+0x30], R4 ;  /* 0x00003004020075a7 */ /* 0x0022a400080011ff */
[----:B--2---:R-:W-:Y:S05]  /*7190*/  @!P0 NANOSLEEP.SYNCS 0x989680 ;  /* 0x009896800000895d */ /* 0x004fea0003900000 */
[----:B------:R-:W2:Y:S02]  /*71a0*/  @!P0 SYNCS.PHASECHK.TRANS64 P0, [R2+URZ+0x30], R4 ;  /* 0x00003004020085a7 */ /* 0x000ea400080010ff */
[----:B--2---:R-:W-:Y:S05]  /*71b0*/  @!P0 BRA `(.L_x_127) ;  /* 0xfffffffc00f08947 */ /* 0x004fea000383ffff */
[----:B------:R-:W-:Y:S05]  /*71c0*/  BRA `(.L_x_26) ;  /* 0xffffffa8001c7947 */ /* 0x000fea000383ffff */
.L_x_36:
[----:B------:R-:W-:-:S07]  /*71d0*/  MOV R2, UR7 ;  /* 0x0000000700027c02 */ /* 0x000fce0008000f00 */
.L_x_128:
[----:B-1----:R1:W2:Y:S02]  /*71e0*/  SYNCS.PHASECHK.TRANS64.TRYWAIT P0, [R2+URZ+0x30], R4 ;  /* 0x00003004020075a7 */ /* 0x0022a400080011ff */
[----:B--2---:R-:W-:Y:S05]  /*71f0*/  @!P0 NANOSLEEP.SYNCS 0x989680 ;  /* 0x009896800000895d */ /* 0x004fea0003900000 */
[----:B------:R-:W2:Y:S02]  /*7200*/  @!P0 SYNCS.PHASECHK.TRANS64 P0, [R2+URZ+0x30], R4 ;  /* 0x00003004020085a7 */ /* 0x000ea400080010ff */
[----:B--2---:R-:W-:Y:S05]  /*7210*/  @!P0 BRA `(.L_x_128) ;  /* 0xfffffffc00f08947 */ /* 0x004fea000383ffff */
[----:B------:R-:W-:Y:S05]  /*7220*/  BRA `(.L_x_35) ;  /* 0xffffffac00707947 */ /* 0x000fea000383ffff */
.L_x_43:
[----:B-1----:R1:W2:Y:S02]  /*7230*/  SYNCS.PHASECHK.TRANS64.TRYWAIT P0, [R2+URZ+0x90], R3 ;  /* 0x00009003020075a7 */ /* 0x0022a400080011ff */
[----:B--2---:R-:W-:Y:S05]  /*7240*/  @!P0 NANOSLEEP.SYNCS 0x989680 ;  /* 0x009896800000895d */ /* 0x004fea0003900000 */
[----:B------:R-:W2:Y:S02]  /*7250*/  @!P0 SYNCS.PHASECHK.TRANS64 P0, [R2+URZ+0x90], R3 ;  /* 0x00009003020085a7 */ /* 0x000ea400080010ff */
[----:B--2---:R-:W-:Y:S05]  /*7260*/  @!P0 BRA `(.L_x_43) ;  /* 0xfffffffc00f08947 */ /* 0x004fea000383ffff */
[----:B------:R-:W-:Y:S05]  /*7270*/  BRA `(.L_x_129) ;  /* 0xffffffb000a47947 */ /* 0x000fea000383ffff */
.L_x_47:
[----:B---3--:R-:W-:-:S07]  /*7280*/  MOV R0, UR4 ;  /* 0x0000000400007c02 */ /* 0x008fce0008000f00 */
.L_x_130:
[----:B-1----:R1:W2:Y:S02]  /*7290*/  SYNCS.PHASECHK.TRANS64.TRYWAIT P0, [R0+URZ], R2 ;  /* 0x00000002000075a7 */ /* 0x0022a400080011ff */
[----:B--2---:R-:W-:Y:S05]  /*72a0*/  @!P0 NANOSLEEP.SYNCS 0x989680 ;  /* 0x009896800000895d */ /* 0x004fea0003900000 */
[----:B------:R-:W2:Y:S02]  /*72b0*/  @!P0 SYNCS.PHASECHK.TRANS64 P0, [R0+URZ], R2 ;  /* 0x00000002000085a7 */ /* 0x000ea400080010ff */
[----:B--2---:R-:W-:Y:S05]  /*72c0*/  @!P0 BRA `(.L_x_130) ;  /* 0xfffffffc00f08947 */ /* 0x004fea000383ffff */
[----:B------:R-:W-:Y:S05]  /*72d0*/  BRA `(.L_x_131) ;  /* 0xffffffb800147947 */ /* 0x000fea000383ffff */
.L_x_48:
[----:B---3--:R-:W-:-:S07]  /*72e0*/  MOV R0, UR5 ;  /* 0x0000000500007c02 */ /* 0x008fce0008000f00 */
.L_x_132:
[----:B-1----:R1:W2:Y:S02]  /*72f0*/  SYNCS.PHASECHK.TRANS64.TRYWAIT P0, [R0+URZ], R3 ;  /* 0x00000003000075a7 */ /* 0x0022a400080011ff */
[----:B--2---:R-:W-:Y:S05]  /*7300*/  @!P0 NANOSLEEP.SYNCS 0x989680 ;  /* 0x009896800000895d */ /* 0x004fea0003900000 */
[----:B------:R-:W2:Y:S02]  /*7310*/  @!P0 SYNCS.PHASECHK.TRANS64 P0, [R0+URZ], R3 ;  /* 0x00000003000085a7 */ /* 0x000ea400080010ff */
[----:B--2---:R-:W-:Y:S05]  /*7320*/  @!P0 BRA `(.L_x_132) ;  /* 0xfffffffc00f08947 */ /* 0x004fea000383ffff */
[----:B------:R-:W-:Y:S05]  /*7330*/  BRA `(.L_x_133) ;  /* 0xffffffb800207947 */ /* 0x000fea000383ffff */
.L_x_49:
[----:B---3--:R-:W-:-:S07]  /*7340*/  MOV R0, UR5 ;  /* 0x0000000500007c02 */ /* 0x008fce0008000f00 */
.L_x_134:
[----:B-1----:R1:W2:Y:S02]  /*7350*/  SYNCS.PHASECHK.TRANS64.TRYWAIT P0, [R0+URZ], R3 ;  /* 0x00000003000075a7 */ /* 0x0022a400080011ff */
[----:B--2---:R-:W-:Y:S05]  /*7360*/  @!P0 NANOSLEEP.SYNCS 0x989680 ;  /* 0x009896800000895d */ /* 0x004fea0003900000 */
[----:B------:R-:W2:Y:S02]  /*7370*/  @!P0 SYNCS.PHASECHK.TRANS64 P0, [R0+URZ], R3 ;  /* 0x00000003000085a7 */ /* 0x000ea400080010ff */
[----:B--2---:R-:W-:Y:S05]  /*7380*/  @!P0 BRA `(.L_x_134) ;  /* 0xfffffffc00f08947 */ /* 0x004fea000383ffff */
[----:B------:R-:W-:Y:S05]  /*7390*/  BRA `(.L_x_135) ;  /* 0xffffffb8002c7947 */ /* 0x000fea000383ffff */
.L_x_50:
[----:B---3--:R-:W-:-:S07]  /*73a0*/  MOV R0, UR5 ;  /* 0x0000000500007c02 */ /* 0x008fce0008000f00 */
.L_x_136:
[----:B-1----:R1:W2:Y:S02]  /*73b0*/  SYNCS.PHASECHK.TRANS64.TRYWAIT P0, [R0+URZ], R3 ;  /* 0x00000003000075a7 */ /* 0x0022a400080011ff */
[----:B--2---:R-:W-:Y:S05]  /*73c0*/  @!P0 NANOSLEEP.SYNCS 0x989680 ;  /* 0x009896800000895d */ /* 0x004fea0003900000 */
[----:B------:R-:W2:Y:S02]  /*73d0*/  @!P0 SYNCS.PHASECHK.TRANS64 P0, [R0+URZ], R3 ;  /* 0x00000003000085a7 */ /* 0x000ea400080010ff */
[----:B--2---:R-:W-:Y:S05]  /*73e0*/  @!P0 BRA `(.L_x_136) ;  /* 0xfffffffc00f08947 */ /* 0x004fea000383ffff */
[----:B------:R-:W-:Y:S05]  /*73f0*/  BRA `(.L_x_137) ;  /* 0xffffffb800387947 */ /* 0x000fea000383ffff */
.L_x_51:
[----:B---3--:R-:W-:-:S07]  /*7400*/  MOV R0, UR5 ;  /* 0x0000000500007c02 */ /* 0x008fce0008000f00 */
.L_x_138:
[----:B-1----:R1:W2:Y:S02]  /*7410*/  SYNCS.PHASECHK.TRANS64.TRYWAIT P0, [R0+URZ], R3 ;  /* 0x00000003000075a7 */ /* 0x0022a400080011ff */
[----:B--2---:R-:W-:Y:S05]  /*7420*/  @!P0 NANOSLEEP.SYNCS 0x989680 ;  /* 0x009896800000895d */ /* 0x004fea0003900000 */
[----:B------:R-:W2:Y:S02]  /*7430*/  @!P0 SYNCS.PHASECHK.TRANS64 P0, [R0+URZ], R3 ;  /* 0x00000003000085a7 */ /* 0x000ea400080010ff */
[----:B--2---:R-:W-:Y:S05]  /*7440*/  @!P0 BRA `(.L_x_138) ;  /* 0xfffffffc00f08947 */ /* 0x004fea000383ffff */
[----:B------:R-:W-:Y:S05]  /*7450*/  BRA `(.L_x_139) ;  /* 0xffffffb800447947 */ /* 0x000fea000383ffff */
.L_x_54:
[----:B-1----:R1:W2:Y:S02]  /*7460*/  SYNCS.PHASECHK.TRANS64.TRYWAIT P0, [R0+URZ+0xf0], R4 ;  /* 0x0000f004000075a7 */ /* 0x0022a400080011ff */
[----:B--2---:R-:W-:Y:S05]  /*7470*/  @!P0 NANOSLEEP.SYNCS 0x989680 ;  /* 0x009896800000895d */ /* 0x004fea0003900000 */
[----:B------:R-:W2:Y:S02]  /*7480*/  @!P0 SYNCS.PHASECHK.TRANS64 P0, [R0+URZ+0xf0], R4 ;  /* 0x0000f004000085a7 */ /* 0x000ea400080010ff */
[----:B--2---:R-:W-:Y:S05]  /*7490*/  @!P0 BRA `(.L_x_54) ;  /* 0xfffffffc00f08947 */ /* 0x004fea000383ffff */
[----:B------:R-:W-:Y:S05]  /*74a0*/  BRA `(.L_x_140) ;  /* 0xffffffb800a47947 */ /* 0x000fea000383ffff */
.L_x_55:
[----:B------:R-:W-:-:S07]  /*74b0*/  MOV R0, UR4 ;  /* 0x0000000400007c02 */ /* 0x000fce0008000f00 */
.L_x_141:
[----:B-1----:R1:W2:Y:S02]  /*74c0*/  SYNCS.PHASECHK.TRANS64.TRYWAIT P0, [R0+URZ+0xa0], R5 ;  /* 0x0000a005000075a7 */ /* 0x0022a400080011ff */
[----:B--2---:R-:W-:Y:S05]  /*74d0*/  @!P0 NANOSLEEP.SYNCS 0x989680 ;  /* 0x009896800000895d */ /* 0x004fea0003900000 */
[----:B------:R-:W2:Y:S02]  /*74e0*/  @!P0 SYNCS.PHASECHK.TRANS64 P0, [R0+URZ+0xa0], R5 ;  /* 0x0000a005000085a7 */ /* 0x000ea400080010ff */
[----:B--2---:R-:W-:Y:S05]  /*74f0*/  @!P0 BRA `(.L_x_141) ;  /* 0xfffffffc00f08947 */ /* 0x004fea000383ffff */
[----:B------:R-:W-:Y:S05]  /*7500*/  BRA `(.L_x_142) ;  /* 0xffffffb800b47947 */ /* 0x000fea000383ffff */
.L_x_56:
[----:B-1----:R1:W2:Y:S02]  /*7510*/  SYNCS.PHASECHK.TRANS64.TRYWAIT P1, [R0+URZ+0x90], R4 ;  /* 0x00009004000075a7 */ /* 0x0022a400080211ff */
[----:B--2---:R-:W-:Y:S05]  /*7520*/  @!P1 NANOSLEEP.SYNCS 0x989680 ;  /* 0x009896800000995d */ /* 0x004fea0003900000 */
[----:B------:R-:W2:Y:S02]  /*7530*/  @!P1 SYNCS.PHASECHK.TRANS64 P1, [R0+URZ+0x90], R4 ;  /* 0x00009004000095a7 */ /* 0x000ea400080210ff */
[----:B--2---:R-:W-:Y:S05]  /*7540*/  @!P1 BRA `(.L_x_56) ;  /* 0xfffffffc00f09947 */ /* 0x004fea000383ffff */
[----:B------:R-:W-:Y:S05]  /*7550*/  BRA `(.L_x_143) ;  /* 0xffffffb800e47947 */ /* 0x000fea000383ffff */
.L_x_59:
[----:B------:R-:W-:-:S07]  /*7560*/  MOV R0, UR4 ;  /* 0x0000000400007c02 */ /* 0x000fce0008000f00 */
.L_x_144:
[----:B-1----:R1:W2:Y:S02]  /*7570*/  SYNCS.PHASECHK.TRANS64.TRYWAIT P0, [R0+URZ+0xa0], R2 ;  /* 0x0000a002000075a7 */ /* 0x0022a400080011ff */
[----:B--2---:R-:W-:Y:S05]  /*7580*/  @!P0 NANOSLEEP.SYNCS 0x989680 ;  /* 0x009896800000895d */ /* 0x004fea0003900000 */
[----:B------:R-:W2:Y:S02]  /*7590*/  @!P0 SYNCS.PHASECHK.TRANS64 P0, [R0+URZ+0xa0], R2 ;  /* 0x0000a002000085a7 */ /* 0x000ea400080010ff */
[----:B--2---:R-:W-:Y:S05]  /*75a0*/  @!P0 BRA `(.L_x_144) ;  /* 0xfffffffc00f08947 */ /* 0x004fea000383ffff */
[----:B------:R-:W-:Y:S05]  /*75b0*/  BRA `(.L_x_58) ;  /* 0xffffffbc00387947 */ /* 0x000fea000383ffff */
.L_x_68:
[----:B-1----:R-:W-:-:S04]  /*75c0*/  MOV R4, UR5 ;  /* 0x0000000500047c02 */ /* 0x002fc80008000f00 */
[----:B------:R1:W2:Y:S03]  /*75d0*/  SYNCS.PHASECHK.TRANS64.TRYWAIT P0, [R4+URZ+0x8], R5 ;  /* 0x00000805040075a7 */ /* 0x0002a600080011ff */
[----:B--2---:R-:W-:Y:S05]  /*75e0*/  @!P0 NANOSLEEP.SYNCS 0x989680 ;  /* 0x009896800000895d */ /* 0x004fea0003900000 */
[----:B------:R-:W2:Y:S02]  /*75f0*/  @!P0 SYNCS.PHASECHK.TRANS64 P0, [R4+URZ+0x8], R5 ;  /* 0x00000805040085a7 */ /* 0x000ea400080010ff */
[----:B--2---:R-:W-:Y:S05]  /*7600*/  @!P0 BRA `(.L_x_68) ;  /* 0xfffffffc00ec8947 */ /* 0x004fea000383ffff */
[----:B------:R-:W-:Y:S05]  /*7610*/  BRA `(.L_x_67) ;  /* 0xffffffbc00f47947 */ /* 0x000fea000383ffff */
.L_x_70:
[----:B------:R-:W-:Y:S01]  /*7620*/  BSSY B0, `(.L_x_145) ;  /* 0x0000006000007945 */ /* 0x000fe20003800000 */
[----:B------:R-:W-:-:S07]  /*7630*/  MOV R15, 0xffffffff ;  /* 0xffffffff000f7802 */ /* 0x000fce0000000f00 */
[----:B-1---5:R-:W-:Y:S05]  /*7640*/  WARPSYNC.COLLECTIVE R15, `(.L_x_146) ;  /* 0x000000000f0c7348 */ /* 0x022fea0003c00000 */
[----:B------:R-:W-:Y:S02]  /*7650*/  ELECT P6, UR79, PT ;  /* 0x00000000004f782f */ /* 0x000fe400038c0000 */
[----:B------:R-:W-:Y:S01]  /*7660*/  MOV R14, UR79 ;  /* 0x0000004f000e7c02 */ /* 0x000fe20008000f00 */
[----:B-1---5:R-:W-:Y:S10]  /*7670*/  ENDCOLLECTIVE ;  /* 0x000000000000791b */ /* 0x022ff40003800000 */
.L_x_146:
[----:B------:R-:W-:Y:S05]  /*7680*/  BSYNC B0 ;  /* 0x0000000000007941 */ /* 0x000fea0003800000 */
.L_x_145:
[----:B------:R-:W-:Y:S05]  /*7690*/  BRA `(.L_x_147) ;  /* 0xffffffc000287947 */ /* 0x000fea000383ffff */
.L_x_72:
[----:B-1----:R-:W-:-:S04]  /*76a0*/  MOV R2, UR5 ;  /* 0x0000000500027c02 */ /* 0x002fc80008000f00 */
[----:B------:R1:W2:Y:S03]  /*76b0*/  SYNCS.PHASECHK.TRANS64.TRYWAIT P0, [R2+URZ+0x8], R3 ;  /* 0x00000803020075a7 */ /* 0x0002a600080011ff */
[----:B--2---:R-:W-:Y:S05]  /*76c0*/  @!P0 NANOSLEEP.SYNCS 0x989680 ;  /* 0x009896800000895d */ /* 0x004fea0003900000 */
[----:B------:R-:W2:Y:S02]  /*76d0*/  @!P0 SYNCS.PHASECHK.TRANS64 P0, [R2+URZ+0x8], R3 ;  /* 0x00000803020085a7 */ /* 0x000ea400080010ff */
[----:B--2---:R-:W-:Y:S05]  /*76e0*/  @!P0 BRA `(.L_x_72) ;  /* 0xfffffffc00ec8947 */ /* 0x004fea000383ffff */
[----:B------:R-:W-:Y:S05]  /*76f0*/  BRA `(.L_x_71) ;  /* 0xffffffc0002c7947 */ /* 0x000fea000383ffff */
.L_x_73:
[----:B-1----:R1:W2:Y:S02]  /*7700*/  SYNCS.PHASECHK.TRANS64.TRYWAIT P0, [R0+URZ+0x90], R4 ;  /* 0x00009004000075a7 */ /* 0x0022a400080011ff */
[----:B--2---:R-:W-:Y:S05]  /*7710*/  @!P0 NANOSLEEP.SYNCS 0x989680 ;  /* 0x009896800000895d */ /* 0x004fea0003900000 */
[----:B------:R-:W2:Y:S02]  /*7720*/  @!P0 SYNCS.PHASECHK.TRANS64 P0, [R0+URZ+0x90], R4 ;  /* 0x00009004000085a7 */ /* 0x000ea400080010ff */
[----:B--2---:R-:W-:Y:S05]  /*7730*/  @!P0 BRA `(.L_x_73) ;  /* 0xfffffffc00f08947 */ /* 0x004fea000383ffff */
[----:B------:R-:W-:Y:S05]  /*7740*/  BRA `(.L_x_148) ;  /* 0xffffffc4003c7947 */ /* 0x000fea000383ffff */
.L_x_75:
[----:B------:R-:W-:-:S13]  /*7750*/  R2UR UR4, R4 ;  /* 0x00000000040472ca */ /* 0x000fda00000e0000 */
[----:B------:R-:W-:-:S07]  /*7760*/  MOV R0, UR4 ;  /* 0x0000000400007c02 */ /* 0x000fce0008000f00 */
.L_x_149:
[----:B-1----:R1:W2:Y:S02]  /*7770*/  SYNCS.PHASECHK.TRANS64.TRYWAIT P0, [R0+URZ+0xd0], R5 ;  /* 0x0000d005000075a7 */ /* 0x0022a400080011ff */
[----:B--2---:R-:W-:Y:S05]  /*7780*/  @!P0 NANOSLEEP.SYNCS 0x989680 ;  /* 0x009896800000895d */ /* 0x004fea0003900000 */
[----:B------:R-:W2:Y:S02]  /*7790*/  @!P0 SYNCS.PHASECHK.TRANS64 P0, [R0+URZ+0xd0], R5 ;  /* 0x0000d005000085a7 */ /* 0x000ea400080010ff */
[----:B--2---:R-:W-:Y:S05]  /*77a0*/  @!P0 BRA `(.L_x_149) ;  /* 0xfffffffc00f08947 */ /* 0x004fea000383ffff */
[----:B------:R-:W-:Y:S05]  /*77b0*/  BRA `(.L_x_150) ;  /* 0xffffffc400907947 */ /* 0x000fea000383ffff */
.L_x_78:
[----:B------:R-:W-:Y:S07]  /*77c0*/  MOV R0, UR5 ;  /* 0x0000000500007c02 */ /* 0x000fee0008000f00 */
.L_x_151:
[----:B-1----:R1:W2:Y:S02]  /*77d0*/  SYNCS.PHASECHK.TRANS64.TRYWAIT P0, [R0+URZ], R5 ;  /* 0x00000005000075a7 */ /* 0x0022a400080011ff */
[----:B--2---:R-:W-:Y:S05]  /*77e0*/  @!P0 NANOSLEEP.SYNCS 0x989680 ;  /* 0x009896800000895d */ /* 0x004fea0003900000 */
[----:B------:R-:W2:Y:S02]  /*77f0*/  @!P0 SYNCS.PHASECHK.TRANS64 P0, [R0+URZ], R5 ;  /* 0x00000005000085a7 */ /* 0x000ea400080010ff */
[----:B--2---:R-:W-:Y:S05]  /*7800*/  @!P0 BRA `(.L_x_151) ;  /* 0xfffffffc00f08947 */ /* 0x004fea000383ffff */
[----:B------:R-:W-:Y:S05]  /*7810*/  BRA `(.L_x_77) ;  /* 0xffffffc400a87947 */ /* 0x000fea000383ffff */
.L_x_82:
[----:B-1----:R-:W-:-:S07]  /*7820*/  MOV R0, UR4 ;  /* 0x0000000400007c02 */ /* 0x002fce0008000f00 */
.L_x_152:
[----:B-1----:R1:W2:Y:S02]  /*7830*/  SYNCS.PHASECHK.TRANS64.TRYWAIT P0, [R0+URZ], R3 ;  /* 0x00000003000075a7 */ /* 0x0022a400080011ff */
[----:B--2---:R-:W-:Y:S05]  /*7840*/  @!P0 NANOSLEEP.SYNCS 0x989680 ;  /* 0x009896800000895d */ /* 0x004fea0003900000 */
[----:B------:R-:W2:Y:S02]  /*7850*/  @!P0 SYNCS.PHASECHK.TRANS64 P0, [R0+URZ], R3 ;  /* 0x00000003000085a7 */ /* 0x000ea400080010ff */
[----:B--2---:R-:W-:Y:S05]  /*7860*/  @!P0 BRA `(.L_x_152) ;  /* 0xfffffffc00f08947 */ /* 0x004fea000383ffff */
[----:B------:R-:W-:Y:S05]  /*7870*/  BRA `(.L_x_153) ;  /* 0xffffffcc00d07947 */ /* 0x000fea000383ffff */
.L_x_83:
[----:B------:R-:W-:-:S07]  /*7880*/  MOV R0, UR5 ;  /* 0x0000000500007c02 */ /* 0x000fce0008000f00 */
.L_x_154:
[----:B-1----:R1:W2:Y:S02]  /*7890*/  SYNCS.PHASECHK.TRANS64.TRYWAIT P0, [R0+URZ], R3 ;  /* 0x00000003000075a7 */ /* 0x0022a400080011ff */
[----:B--2---:R-:W-:Y:S05]  /*78a0*/  @!P0 NANOSLEEP.SYNCS 0x989680 ;  /* 0x009896800000895d */ /* 0x004fea0003900000 */
[----:B------:R-:W2:Y:S02]  /*78b0*/  @!P0 SYNCS.PHASECHK.TRANS64 P0, [R0+URZ], R3 ;  /* 0x00000003000085a7 */ /* 0x000ea400080010ff */
[----:B--2---:R-:W-:Y:S05]  /*78c0*/  @!P0 BRA `(.L_x_154) ;  /* 0xfffffffc00f08947 */ /* 0x004fea000383ffff */
[----:B------:R-:W-:Y:S05]  /*78d0*/  BRA `(.L_x_155) ;  /* 0xffffffcc00e07947 */ /* 0x000fea000383ffff */
.L_x_84:
[----:B------:R-:W-:-:S07]  /*78e0*/  MOV R0, UR5 ;  /* 0x0000000500007c02 */ /* 0x000fce0008000f00 */
.L_x_156:
[----:B-1----:R1:W2:Y:S02]  /*78f0*/  SYNCS.PHASECHK.TRANS64.TRYWAIT P0, [R0+URZ], R3 ;  /* 0x00000003000075a7 */ /* 0x0022a400080011ff */
[----:B--2---:R-:W-:Y:S05]  /*7900*/  @!P0 NANOSLEEP.SYNCS 0x989680 ;  /* 0x009896800000895d */ /* 0x004fea0003900000 */
[----:B------:R-:W2:Y:S02]  /*7910*/  @!P0 SYNCS.PHASECHK.TRANS64 P0, [R0+URZ], R3 ;  /* 0x00000003000085a7 */ /* 0x000ea400080010ff */
[----:B--2---:R-:W-:Y:S05]  /*7920*/  @!P0 BRA `(.L_x_156) ;  /* 0xfffffffc00f08947 */ /* 0x004fea000383ffff */
[----:B------:R-:W-:Y:S05]  /*7930*/  BRA `(.L_x_157) ;  /* 0xffffffcc00ec7947 */ /* 0x000fea000383ffff */
.L_x_87:
[----:B------:R-:W-:-:S07]  /*7940*/  MOV R0, UR62 ;  /* 0x0000003e00007c02 */ /* 0x000fce0008000f00 */
.L_x_158:
[----:B-1----:R1:W2:Y:S02]  /*7950*/  SYNCS.PHASECHK.TRANS64.TRYWAIT P1, [R0+URZ+0x110], R2 ;  /* 0x00011002000075a7 */ /* 0x0022a400080211ff */
[----:B--2---:R-:W-:Y:S05]  /*7960*/  @!P1 NANOSLEEP.SYNCS 0x989680 ;  /* 0x009896800000995d */ /* 0x004fea0003900000 */
[----:B------:R-:W2:Y:S02]  /*7970*/  @!P1 SYNCS.PHASECHK.TRANS64 P1, [R0+URZ+0x110], R2 ;  /* 0x00011002000095a7 */ /* 0x000ea400080210ff */
[----:B--2---:R-:W-:Y:S05]  /*7980*/  @!P1 BRA `(.L_x_158) ;  /* 0xfffffffc00f09947 */ /* 0x004fea000383ffff */
[----:B------:R-:W-:Y:S05]  /*7990*/  BRA `(.L_x_159) ;  /* 0xffffffd0003c7947 */ /* 0x000fea000383ffff */
.L_x_92:
[----:B--2---:R2:W4:Y:S02]  /*79a0*/  SYNCS.PHASECHK.TRANS64.TRYWAIT P0, [R0+URZ+0x90], R2 ;  /* 0x00009002000075a7 */ /* 0x00452400080011ff */
[----:B----4-:R-:W-:Y:S05]  /*79b0*/  @!P0 NANOSLEEP.SYNCS 0x989680 ;  /* 0x009896800000895d */ /* 0x010fea0003900000 */
[----:B------:R-:W4:Y:S02]  /*79c0*/  @!P0 SYNCS.PHASECHK.TRANS64 P0, [R0+URZ+0x90], R2 ;  /* 0x00009002000085a7 */ /* 0x000f2400080010ff */
[----:B----4-:R-:W-:Y:S05]  /*79d0*/  @!P0 BRA `(.L_x_92) ;  /* 0xfffffffc00f08947 */ /* 0x010fea000383ffff */
[----:B------:R-:W-:Y:S05]  /*79e0*/  BRA `(.L_x_160) ;  /* 0xffffffd400447947 */ /* 0x000fea000383ffff */
.L_x_95:
[----:B------:R-:W-:Y:S07]  /*79f0*/  MOV R0, UR7 ;  /* 0x0000000700007c02 */ /* 0x000fee0008000f00 */
.L_x_161:
[----:B--2---:R2:W4:Y:S02]  /*7a00*/  SYNCS.PHASECHK.TRANS64.TRYWAIT P0, [R0+URZ+0x88], R2 ;  /* 0x00008802000075a7 */ /* 0x00452400080011ff */
[----:B----4-:R-:W-:Y:S05]  /*7a10*/  @!P0 NANOSLEEP.SYNCS 0x989680 ;  /* 0x009896800000895d */ /* 0x010fea0003900000 */
[----:B------:R-:W4:Y:S02]  /*7a20*/  @!P0 SYNCS.PHASECHK.TRANS64 P0, [R0+URZ+0x88], R2 ;  /* 0x00008802000085a7 */ /* 0x000f2400080010ff */
[----:B----4-:R-:W-:Y:S05]  /*7a30*/  @!P0 BRA `(.L_x_161) ;  /* 0xfffffffc00f08947 */ /* 0x010fea000383ffff */
[----:B------:R-:W-:Y:S05]  /*7a40*/  BRA `(.L_x_94) ;  /* 0xffffffd8002c7947 */ /* 0x000fea000383ffff */
.L_x_98:
[----:B------:R-:W-:Y:S07]  /*7a50*/  MOV R0, UR5 ;  /* 0x0000000500007c02 */ /* 0x000fee0008000f00 */
.L_x_162:
[----:B-1----:R1:W2:Y:S02]  /*7a60*/  SYNCS.PHASECHK.TRANS64.TRYWAIT P2, [R0+URZ+0x70], R29 ;  /* 0x0000701d000075a7 */ /* 0x0022a400080411ff */
[----:B--2---:R-:W-:Y:S05]  /*7a70*/  @!P2 NANOSLEEP.SYNCS 0x989680 ;  /* 0x009896800000a95d */ /* 0x004fea0003900000 */
[----:B------:R-:W2:Y:S02]  /*7a80*/  @!P2 SYNCS.PHASECHK.TRANS64 P2, [R0+URZ+0x70], R29 ;  /* 0x0000701d0000a5a7 */ /* 0x000ea400080410ff */
[----:B--2---:R-:W-:Y:S05]  /*7a90*/  @!P2 BRA `(.L_x_162) ;  /* 0xfffffffc00f0a947 */ /* 0x004fea000383ffff */
[----:B------:R-:W-:Y:S05]  /*7aa0*/  BRA `(.L_x_163) ;  /* 0xffffffd800c87947 */ /* 0x000fea000383ffff */
.L_x_100:
[----:B------:R-:W-:-:S07]  /*7ab0*/  MOV R0, UR4 ;  /* 0x0000000400007c02 */ /* 0x000fce0008000f00 */
.L_x_164:
[----:B-1----:R1:W4:Y:S02]  /*7ac0*/  SYNCS.PHASECHK.TRANS64.TRYWAIT P0, [R0+URZ], R2 ;  /* 0x00000002000075a7 */ /* 0x00232400080011ff */
[----:B----4-:R-:W-:Y:S05]  /*7ad0*/  @!P0 NANOSLEEP.SYNCS 0x989680 ;  /* 0x009896800000895d */ /* 0x010fea0003900000 */
[----:B------:R-:W4:Y:S02]  /*7ae0*/  @!P0 SYNCS.PHASECHK.TRANS64 P0, [R0+URZ], R2 ;  /* 0x00000002000085a7 */ /* 0x000f2400080010ff */
[----:B----4-:R-:W-:Y:S05]  /*7af0*/  @!P0 BRA `(.L_x_164) ;  /* 0xfffffffc00f08947 */ /* 0x010fea000383ffff */
[----:B------:R-:W-:Y:S05]  /*7b00*/  BRA `(.L_x_165) ;  /* 0xffffffdc00647947 */ /* 0x000fea000383ffff */
.L_x_102:
[----:B--2---:R2:W3:Y:S02]  /*7b10*/  SYNCS.PHASECHK.TRANS64.TRYWAIT P0, [R0+URZ+0x90], R2 ;  /* 0x00009002000075a7 */ /* 0x0044e400080011ff */
[----:B---3--:R-:W-:Y:S05]  /*7b20*/  @!P0 NANOSLEEP.SYNCS 0x989680 ;  /* 0x009896800000895d */ /* 0x008fea0003900000 */
[----:B------:R-:W3:Y:S02]  /*7b30*/  @!P0 SYNCS.PHASECHK.TRANS64 P0, [R0+URZ+0x90], R2 ;  /* 0x00009002000085a7 */ /* 0x000ee400080010ff */
[----:B---3--:R-:W-:Y:S05]  /*7b40*/  @!P0 BRA `(.L_x_102) ;  /* 0xfffffffc00f08947 */ /* 0x008fea000383ffff */
[----:B------:R-:W-:Y:S05]  /*7b50*/  BRA `(.L_x_166) ;  /* 0xffffffe000507947 */ /* 0x000fea000383ffff */
.L_x_112:
[----:B-1----:R1:W2:Y:S02]  /*7b60*/  SYNCS.PHASECHK.TRANS64.TRYWAIT P1, [R4+URZ+0x60], R3 ;  /* 0x00006003040075a7 */ /* 0x0022a400080211ff */
[----:B--2---:R-:W-:Y:S05]  /*7b70*/  @!P1 NANOSLEEP.SYNCS 0x989680 ;  /* 0x009896800000995d */ /* 0x004fea0003900000 */
[----:B------:R-:W2:Y:S02]  /*7b80*/  @!P1 SYNCS.PHASECHK.TRANS64 P1, [R4+URZ+0x60], R3 ;  /* 0x00006003040095a7 */ /* 0x000ea400080210ff */
[----:B--2---:R-:W-:Y:S05]  /*7b90*/  @!P1 BRA `(.L_x_112) ;  /* 0xfffffffc00f09947 */ /* 0x004fea000383ffff */
[----:B------:R-:W-:Y:S05]  /*7ba0*/  BRA `(.L_x_111) ;  /* 0xffffffec00207947 */ /* 0x000fea000383ffff */
.L_x_114:
[----:B-1----:R1:W4:Y:S02]  /*7bb0*/  SYNCS.PHASECHK.TRANS64.TRYWAIT P1, [R67+URZ+0xb0], R5 ;  /* 0x0000b005430075a7 */ /* 0x00232400080211ff */
[----:B----4-:R-:W-:Y:S05]  /*7bc0*/  @!P1 NANOSLEEP.SYNCS 0x989680 ;  /* 0x009896800000995d */ /* 0x010fea0003900000 */
[----:B------:R-:W4:Y:S02]  /*7bd0*/  @!P1 SYNCS.PHASECHK.TRANS64 P1, [R67+URZ+0xb0], R5 ;  /* 0x0000b005430095a7 */ /* 0x000f2400080210ff */
[----:B----4-:R-:W-:Y:S05]  /*7be0*/  @!P1 BRA `(.L_x_114) ;  /* 0xfffffffc00f09947 */ /* 0x010fea000383ffff */
[----:B------:R-:W-:Y:S05]  /*7bf0*/  BRA `(.L_x_113) ;  /* 0xffffffec00307947 */ /* 0x000fea000383ffff */
        .weak           $__internal_0_$__cuda_sm10x_tcgen05_guardrail_trap_col_being_dealloced_not_returned_by_alloc
        .type           $__internal_0_$__cuda_sm10x_tcgen05_guardrail_trap_col_being_dealloced_not_returned_by_alloc,@function
        .size           $__internal_0_$__cuda_sm10x_tcgen05_guardrail_trap_col_being_dealloced_not_returned_by_alloc,($__internal_1_$__cuda_sm10x_tcgen05_guardrail_trap_phase_invalid_during_alloc - $__internal_0_$__cuda_sm10x_tcgen05_guardrail_trap_col_being_dealloced_not_returned_by_alloc)
$__internal_0_$__cuda_sm10x_tcgen05_guardrail_trap_col_being_dealloced_not_returned_by_alloc:
[----:B------:R-:W-:Y:S05]  /*7c00*/  BPT.TRAP 0x1 ;  /* 0x000000040000795c */ /* 0x000fea0000300000 */
[----:B------:R-:W-:-:S04]  /*7c10*/  HFMA2 R3, -RZ, RZ, 0, 0 ;  /* 0x00000000ff037431 */ /* 0x000fc800000001ff */
[----:B------:R-:W-:Y:S05]  /*7c20*/  RET.REL.NODEC R2 `(_ZN7cutlass13device_kernelINS_4gemm6kernel13GemmUniversalIN4cute5tupleIJiiiiEEENS1_10collective13CollectiveMmaINS1_35MainloopSm100TmaUmmaWarpSpecializedILi6ELi2ELi4ENS5_IJNS4_1CILi2EEENSA_ILi1EEESC_EEEEENS5_IJNSA_ILi128EEENSA_ILi16EEENSA_ILi256EEEEEENS_10bfloat16_tENS5_IJlSC_lEEESJ_SK_NS4_8TiledMMAINS4_8MMA_AtomIJNS4_26SM100_MMA_F16BF16_2x1SM_SSISJ_SJ_fLi128ELi16ELNS4_4UMMA5MajorE0ELSP_0ELNSO_7ScaleInE0ELSQ_0EEEEEENS4_6LayoutINS5_IJSC_SC_SC_EEENS5_IJNSA_ILi0EEESV_SV_EEEEENS5_IJNS4_10UnderscoreESY_SY_EEEEENS4_18SM100_TMA_2SM_LOADENS4_14ComposedLayoutINS4_7SwizzleILi3ELi4ELi3EEENS4_18smem_ptr_flag_bitsILi16EEENST_INS5_IJNSA_ILi8EEENSA_ILi64EEEEEENS5_IJS18_SC_EEEEEEEvNS4_8identityES11_S1C_vS1D_EENS_8epilogue10collective18CollectiveEpilogueINS1F_23Sm100TmaWarpSpecializedILi2ELi1ELi8ELb1ELb0EEEJNS5_IJS18_SG_SH_EEENS5_IJNST_IS18_SC_EENST_ISG_SC_EEEEESJ_SK_SJ_SK_NS1F_6fusion15FusionCallbacksIS1J_NS1O_17LinearCombinationISJ_fSJ_fLNS_15FloatRoundStyleE2EEES1K_S1N_JEEENS4_5SM1004TMEM4LOAD25SM100_TMEM_LOAD_32dp32b8xENS4_13SM90_TMA_LOADENS12_INS13_ILi1ELi4ELi3EEES16_NST_INS5_IJS17_SG_EEENS5_IJSG_SC_EEEEEEENS4_39AutoVectorizingCopyWithAssumedAlignmentILi128EEENS4_14SM90_TMA_STOREES23_S25_S25_EEEvvEEEEvNT_6ParamsE) ;  /* 0xffffff8002f47950 */ /* 0x000fea0003c3ffff */
        .weak           $__internal_1_$__cuda_sm10x_tcgen05_guardrail_trap_phase_invalid_during_alloc
        .type           $__internal_1_$__cuda_sm10x_tcgen05_guardrail_trap_phase_invalid_during_alloc,@function
        .size           $__internal_1_$__cuda_sm10x_tcgen05_guardrail_trap_phase_invalid_during_alloc,($__internal_2_$__cuda_sm10x_tcgen05_guardrail_trap_unallocated_columns_being_dealloced - $__internal_1_$__cuda_sm10x_tcgen05_guardrail_trap_phase_invalid_during_alloc)
$__internal_1_$__cuda_sm10x_tcgen05_guardrail_trap_phase_invalid_during_alloc:
[----:B------:R-:W-:Y:S05]  /*7c30*/  BPT.TRAP 0x1 ;  /* 0x000000040000795c */ /* 0x000fea0000300000 */
[----:B------:R-:W-:-:S04]  /*7c40*/  MOV R3, 0x0 ;  /* 0x0000000000037802 */ /* 0x000fc80000000f00 */
[----:B------:R-:W-:Y:S05]  /*7c50*/  RET.REL.NODEC R2 `(_ZN7cutlass13device_kernelINS_4gemm6kernel13GemmUniversalIN4cute5tupleIJiiiiEEENS1_10collective13CollectiveMmaINS1_35MainloopSm100TmaUmmaWarpSpecializedILi6ELi2ELi4ENS5_IJNS4_1CILi2EEENSA_ILi1EEESC_EEEEENS5_IJNSA_ILi128EEENSA_ILi16EEENSA_ILi256EEEEEENS_10bfloat16_tENS5_IJlSC_lEEESJ_SK_NS4_8TiledMMAINS4_8MMA_AtomIJNS4_26SM100_MMA_F16BF16_2x1SM_SSISJ_SJ_fLi128ELi16ELNS4_4UMMA5MajorE0ELSP_0ELNSO_7ScaleInE0ELSQ_0EEEEEENS4_6LayoutINS5_IJSC_SC_SC_EEENS5_IJNSA_ILi0EEESV_SV_EEEEENS5_IJNS4_10UnderscoreESY_SY_EEEEENS4_18SM100_TMA_2SM_LOADENS4_14ComposedLayoutINS4_7SwizzleILi3ELi4ELi3EEENS4_18smem_ptr_flag_bitsILi16EEENST_INS5_IJNSA_ILi8EEENSA_ILi64EEEEEENS5_IJS18_SC_EEEEEEEvNS4_8identityES11_S1C_vS1D_EENS_8epilogue10collective18CollectiveEpilogueINS1F_23Sm100TmaWarpSpecializedILi2ELi1ELi8ELb1ELb0EEEJNS5_IJS18_SG_SH_EEENS5_IJNST_IS18_SC_EENST_ISG_SC_EEEEESJ_SK_SJ_SK_NS1F_6fusion15FusionCallbacksIS1J_NS1O_17LinearCombinationISJ_fSJ_fLNS_15FloatRoundStyleE2EEES1K_S1N_JEEENS4_5SM1004TMEM4LOAD25SM100_TMEM_LOAD_32dp32b8xENS4_13SM90_TMA_LOADENS12_INS13_ILi1ELi4ELi3EEES16_NST_INS5_IJS17_SG_EEENS5_IJSG_SC_EEEEEEENS4_39AutoVectorizingCopyWithAssumedAlignmentILi128EEENS4_14SM90_TMA_STOREES23_S25_S25_EEEvvEEEEvNT_6ParamsE) ;  /* 0xffffff8002e87950 */ /* 0x000fea0003c3ffff */
        .weak           $__internal_2_$__cuda_sm10x_tcgen05_guardrail_trap_unallocated_columns_being_dealloced
        .type           $__internal_2_$__cuda_sm10x_tcgen05_guardrail_trap_unallocated_columns_being_dealloced,@function
        .size           $__internal_2_$__cuda_sm10x_tcgen05_guardrail_trap_unallocated_columns_being_dealloced,(.L_x_168 - $__internal_2_$__cuda_sm10x_tcgen05_guardrail_trap_unallocated_columns_being_dealloced)
$__internal_2_$__cuda_sm10x_tcgen05_guardrail_trap_unallocated_columns_being_dealloced:
[----:B------:R-:W-:Y:S05]  /*7c60*/  BPT.TRAP 0x1 ;  /* 0x000000040000795c */ /* 0x000fea0000300000 */
[----:B------:R-:W-:-:S04]  /*7c70*/  HFMA2 R3, -RZ, RZ, 0, 0 ;  /* 0x00000000ff037431 */ /* 0x000fc800000001ff */
[----:B------:R-:W-:Y:S05]  /*7c80*/  RET.REL.NODEC R2 `(_ZN7cutlass13device_kernelINS_4gemm6kernel13GemmUniversalIN4cute5tupleIJiiiiEEENS1_10collective13CollectiveMmaINS1_35MainloopSm100TmaUmmaWarpSpecializedILi6ELi2ELi4ENS5_IJNS4_1CILi2EEENSA_ILi1EEESC_EEEEENS5_IJNSA_ILi128EEENSA_ILi16EEENSA_ILi256EEEEEENS_10bfloat16_tENS5_IJlSC_lEEESJ_SK_NS4_8TiledMMAINS4_8MMA_AtomIJNS4_26SM100_MMA_F16BF16_2x1SM_SSISJ_SJ_fLi128ELi16ELNS4_4UMMA5MajorE0ELSP_0ELNSO_7ScaleInE0ELSQ_0EEEEEENS4_6LayoutINS5_IJSC_SC_SC_EEENS5_IJNSA_ILi0EEESV_SV_EEEEENS5_IJNS4_10UnderscoreESY_SY_EEEEENS4_18SM100_TMA_2SM_LOADENS4_14ComposedLayoutINS4_7SwizzleILi3ELi4ELi3EEENS4_18smem_ptr_flag_bitsILi16EEENST_INS5_IJNSA_ILi8EEENSA_ILi64EEEEEENS5_IJS18_SC_EEEEEEEvNS4_8identityES11_S1C_vS1D_EENS_8epilogue10collective18CollectiveEpilogueINS1F_23Sm100TmaWarpSpecializedILi2ELi1ELi8ELb1ELb0EEEJNS5_IJS18_SG_SH_EEENS5_IJNST_IS18_SC_EENST_ISG_SC_EEEEESJ_SK_SJ_SK_NS1F_6fusion15FusionCallbacksIS1J_NS1O_17LinearCombinationISJ_fSJ_fLNS_15FloatRoundStyleE2EEES1K_S1N_JEEENS4_5SM1004TMEM4LOAD25SM100_TMEM_LOAD_32dp32b8xENS4_13SM90_TMA_LOADENS12_INS13_ILi1ELi4ELi3EEES16_NST_INS5_IJS17_SG_EEENS5_IJSG_SC_EEEEEEENS4_39AutoVectorizingCopyWithAssumedAlignmentILi128EEENS4_14SM90_TMA_STOREES23_S25_S25_EEEvvEEEEvNT_6ParamsE) ;  /* 0xffffff8002dc7950 */ /* 0x000fea0003c3ffff */
.L_x_167:
[----:B------:R-:W-:-:S00]  /*7c90*/  BRA `(.L_x_167) ;  /* 0xfffffffc00fc7947 */ /* 0x000fc0000383ffff */
[----:B------:R-:W-:-:S00]  /*7ca0*/  NOP ;  /* 0x0000000000007918 */ /* 0x000fc00000000000 */
        /* <DEDUP_REMOVED lines=13> */
.L_x_168:


//--------------------- .nv.global.init           --------------------------
	.section	.nv.global.init,"aw",@progbits
.nv.global.init:
	.type		$str$27,@object
	.size		$str$27,($str$28 - $str$27)
$str$27:
        /*0000*/ 	.byte	0x28, 0x61, 0x64, 0x64, 0x72, 0x65, 0x73, 0x73, 0x20, 0x26, 0x20, 0x6d, 0x61, 0x73, 0x6b, 0x29
        /*0010*/ 	.byte	0x20, 0x3d, 0x3d, 0x20, 0x30, 0x00
	.type		$str$28,@object
	.size		$str$28,($str$26 - $str$28)
$str$28:
        /*0016*/ 	.byte	0x2f, 0x74, 0x6d, 0x70, 0x2f, 0x63, 0x75, 0x74, 0x6c, 0x61, 0x73, 0x73, 0x5f, 0x73, 0x77, 0x65
        /*0026*/ 	.byte	0x65, 0x70, 0x5f, 0x73, 0x72, 0x63, 0x2f, 0x69, 0x6e, 0x63, 0x6c, 0x75, 0x64, 0x65, 0x2f, 0x63
        /*0036*/ 	.byte	0x75, 0x74, 0x65, 0x2f, 0x70, 0x6f, 0x69, 0x6e, 0x74, 0x65, 0x72, 0x5f, 0x66, 0x6c, 0x61, 0x67
        /*0046*/ 	.byte	0x67, 0x65, 0x64, 0x2e, 0x68, 0x70, 0x70, 0x00
	.type		$str$26,@object
	.size		$str$26,($str$25 - $str$26)
$str$26:
        /*004e*/ 	.byte	0x2f, 0x74, 0x6d, 0x70, 0x2f, 0x63, 0x75, 0x74, 0x6c, 0x61, 0x73, 0x73, 0x5f, 0x73, 0x77, 0x65
        /*005e*/ 	.byte	0x65, 0x70, 0x5f, 0x73, 0x72, 0x63, 0x2f, 0x69, 0x6e, 0x63, 0x6c, 0x75, 0x64, 0x65, 0x2f, 0x63
        /*006e*/ 	.byte	0x75, 0x74, 0x65, 0x2f, 0x61, 0x74, 0x6f, 0x6d, 0x2f, 0x63, 0x6f, 0x70, 0x79, 0x5f, 0x74, 0x72
        /*007e*/ 	.byte	0x61, 0x69, 0x74, 0x73, 0x5f, 0x73, 0x6d, 0x31, 0x30, 0x30, 0x2e, 0x68, 0x70, 0x70, 0x00
	.type		$str$25,@object
	.size		$str$25,(__unnamed_1 - $str$25)
$str$25:
        /*008d*/ 	.byte	0x28, 0x28, 0x75, 0x69, 0x6e, 0x74, 0x33, 0x32, 0x5f, 0x74, 0x28, 0x74, 0x68, 0x72, 0x65, 0x61
        /*009d*/ 	.byte	0x64, 0x49, 0x64, 0x78, 0x2e, 0x78, 0x29, 0x20, 0x2f, 0x20, 0x33, 0x32, 0x29, 0x20, 0x25, 0x20
        /*00ad*/ 	.byte	0x34, 0x29, 0x20, 0x3d, 0x3d, 0x20, 0x28, 0x28, 0x28, 0x74, 0x6d, 0x65, 0x6d, 0x5f, 0x61, 0x64
        /*00bd*/ 	.byte	0x64, 0x72, 0x20, 0x3e, 0x3e, 0x20, 0x31, 0x36, 0x29, 0x20, 0x2f, 0x20, 0x33, 0x32, 0x29, 0x20
        /*00cd*/ 	.byte	0x25, 0x20, 0x34, 0x29, 0x00
	.type		__unnamed_1,@object
	.size		__unnamed_1,(__unnamed_2 - __unnamed_1)
__unnamed_1:
        /*00d2*/ 	.byte	0x61, 0x75, 0x74, 0x6f, 0x20, 0x63, 0x75, 0x74, 0x65, 0x3a, 0x3a, 0x61, 0x73, 0x5f, 0x70, 0x6f
        /* <DEDUP_REMOVED lines=24> */
        /*0262*/ 	.byte	0x30, 0x32, 0x34, 0x3e, 0x3e, 0x3e, 0x3e, 0x5d, 0x00
	.type		__unnamed_2,@object
	.size		__unnamed_2,(.L_2 - __unnamed_2)
__unnamed_2:
        /* <DEDUP_REMOVED lines=37> */
        /*04bb*/ 	.byte	0x30, 0x3e, 0x3e, 0x3e, 0x3e, 0x5d, 0x00
.L_2:


//--------------------- .nv.shared._ZN7cutlass13device_kernelINS_4gemm6kernel13GemmUniversalIN4cute5tupleIJiiiiEEENS1_10collective13CollectiveMmaINS1_35MainloopSm100TmaUmmaWarpSpecializedILi6ELi2ELi4ENS5_IJNS4_1CILi2EEENSA_ILi1EEESC_EEEEENS5_IJNSA_ILi128EEENSA_ILi16EEENSA_ILi256EEEEEENS_10bfloat16_tENS5_IJlSC_lEEESJ_SK_NS4_8TiledMMAINS4_8MMA_AtomIJNS4_26SM100_MMA_F16BF16_2x1SM_SSISJ_SJ_fLi128ELi16ELNS4_4UMMA5MajorE0ELSP_0ELNSO_7ScaleInE0ELSQ_0EEEEEENS4_6LayoutINS5_IJSC_SC_SC_EEENS5_IJNSA_ILi0EEESV_SV_EEEEENS5_IJNS4_10UnderscoreESY_SY_EEEEENS4_18SM100_TMA_2SM_LOADENS4_14ComposedLayoutINS4_7SwizzleILi3ELi4ELi3EEENS4_18smem_ptr_flag_bitsILi16EEENST_INS5_IJNSA_ILi8EEENSA_ILi64EEEEEENS5_IJS18_SC_EEEEEEEvNS4_8identityES11_S1C_vS1D_EENS_8epilogue10collective18CollectiveEpilogueINS1F_23Sm100TmaWarpSpecializedILi2ELi1ELi8ELb1ELb0EEEJNS5_IJS18_SG_SH_EEENS5_IJNST_IS18_SC_EENST_ISG_SC_EEEEESJ_SK_SJ_SK_NS1F_6fusion15FusionCallbacksIS1J_NS1O_17LinearCombinationISJ_fSJ_fLNS_15FloatRoundStyleE2EEES1K_S1N_JEEENS4_5SM1004TMEM4LOAD25SM100_TMEM_LOAD_32dp32b8xENS4_13SM90_TMA_LOADENS12_INS13_ILi1ELi4ELi3EEES16_NST_INS5_IJS17_SG_EEENS5_IJSG_SC_EEEEEEENS4_39AutoVectorizingCopyWithAssumedAlignmentILi128EEENS4_14SM90_TMA_STOREES23_S25_S25_EEEvvEEEEvNT_6ParamsE --------------------------
	.section	.nv.shared._ZN7cutlass13device_kernelINS_4gemm6kernel13GemmUniversalIN4cute5tupleIJiiiiEEENS1_10collective13CollectiveMmaINS1_35MainloopSm100TmaUmmaWarpSpecializedILi6ELi2ELi4ENS5_IJNS4_1CILi2EEENSA_ILi1EEESC_EEEEENS5_IJNSA_ILi128EEENSA_ILi16EEENSA_ILi256EEEEEENS_10bfloat16_tENS5_IJlSC_lEEESJ_SK_NS4_8TiledMMAINS4_8MMA_AtomIJNS4_26SM100_MMA_F16BF16_2x1SM_SSISJ_SJ_fLi128ELi16ELNS4_4UMMA5MajorE0ELSP_0ELNSO_7ScaleInE0ELSQ_0EEEEEENS4_6LayoutINS5_IJSC_SC_SC_EEENS5_IJNSA_ILi0EEESV_SV_EEEEENS5_IJNS4_10UnderscoreESY_SY_EEEEENS4_18SM100_TMA_2SM_LOADENS4_14ComposedLayoutINS4_7SwizzleILi3ELi4ELi3EEENS4_18smem_ptr_flag_bitsILi16EEENST_INS5_IJNSA_ILi8EEENSA_ILi64EEEEEENS5_IJS18_SC_EEEEEEEvNS4_8identityES11_S1C_vS1D_EENS_8epilogue10collective18CollectiveEpilogueINS1F_23Sm100TmaWarpSpecializedILi2ELi1ELi8ELb1ELb0EEEJNS5_IJS18_SG_SH_EEENS5_IJNST_IS18_SC_EENST_ISG_SC_EEEEESJ_SK_SJ_SK_NS1F_6fusion15FusionCallbacksIS1J_NS1O_17LinearCombinationISJ_fSJ_fLNS_15FloatRoundStyleE2EEES1K_S1N_JEEENS4_5SM1004TMEM4LOAD25SM100_TMEM_LOAD_32dp32b8xENS4_13SM90_TMA_LOADENS12_INS13_ILi1ELi4ELi3EEES16_NST_INS5_IJS17_SG_EEENS5_IJSG_SC_EEEEEEENS4_39AutoVectorizingCopyWithAssumedAlignmentILi128EEENS4_14SM90_TMA_STOREES23_S25_S25_EEEvvEEEEvNT_6ParamsE,"aw",@nobits
	.sectionflags	@""
	.align	16
	.zero		1024


//--------------------- .nv.shared.reserved.0     --------------------------
	.section	.nv.shared.reserved.0,"aw",@nobits
	.weak		__nv_reservedSMEM_offset_0_alias
	.size		__nv_reservedSMEM_offset_0_alias, 0, 64
	.other		__nv_reservedSMEM_offset_0_alias,@"STO_CUDA_RESERVED_SHARED STV_DEFAULT"
__nv_reservedSMEM_offset_0_alias:
	.zero		0
.nv.shared.reserved.0:
	.zero		64
	.weak		__nv_reservedSMEM_tcgen05_partition
	.type		__nv_reservedSMEM_tcgen05_partition,@object
	.size		__nv_reservedSMEM_tcgen05_partition,(.L_0 - __nv_reservedSMEM_tcgen05_partition)
__nv_reservedSMEM_tcgen05_partition:
	.zero		32
.L_0:


//--------------------- .nv.global                --------------------------
	.section	.nv.global,"aw",@nobits
.nv.global:
	.type		_ZN40_INTERNAL_19472dc9_4_k_cu_1d70b2a6_149384cute1_E,@object
	.size		_ZN40_INTERNAL_19472dc9_4_k_cu_1d70b2a6_149384cute1_E,(_ZN40_INTERNAL_19472dc9_4_k_cu_1d70b2a6_149384cuda3std3__45__cpo6cbeginE - _ZN40_INTERNAL_19472dc9_4_k_cu_1d70b2a6_149384cute1_E)
_ZN40_INTERNAL_19472dc9_4_k_cu_1d70b2a6_149384cute1_E:
	.zero		1
	.type		_ZN40_INTERNAL_19472dc9_4_k_cu_1d70b2a6_149384cuda3std3__45__cpo6cbeginE,@object
	.size		_ZN40_INTERNAL_19472dc9_4_k_cu_1d70b2a6_149384cuda3std3__45__cpo6cbeginE,(_ZN40_INTERNAL_19472dc9_4_k_cu_1d70b2a6_149384cuda3std3__48in_placeE - _ZN40_INTERNAL_19472dc9_4_k_cu_1d70b2a6_149384cuda3std3__45__cpo6cbeginE)
_ZN40_INTERNAL_19472dc9_4_k_cu_1d70b2a6_149384cuda3std3__45__cpo6cbeginE:
	.zero		1
	.type		_ZN40_INTERNAL_19472dc9_4_k_cu_1d70b2a6_149384cuda3std3__48in_placeE,@object
	.size		_ZN40_INTERNAL_19472dc9_4_k_cu_1d70b2a6_149384cuda3std3__48in_placeE,(_ZN40_INTERNAL_19472dc9_4_k_cu_1d70b2a6_149384cuda3std6ranges3__45__cpo9iter_moveE - _ZN40_INTERNAL_19472dc9_4_k_cu_1d70b2a6_149384cuda3std3__48in_placeE)
_ZN40_INTERNAL_19472dc9_4_k_cu_1d70b2a6_149384cuda3std3__48in_placeE:
	.zero		1
	.type		_ZN40_INTERNAL_19472dc9_4_k_cu_1d70b2a6_149384cuda3std6ranges3__45__cpo9iter_moveE,@object
	.size		_ZN40_INTERNAL_19472dc9_4_k_cu_1d70b2a6_149384cuda3std6ranges3__45__cpo9iter_moveE,(_ZN40_INTERNAL_19472dc9_4_k_cu_1d70b2a6_149384cuda3std3__45__cpo5beginE - _ZN40_INTERNAL_19472dc9_4_k_cu_1d70b2a6_149384cuda3std6ranges3__45__cpo9iter_moveE)
_ZN40_INTERNAL_19472dc9_4_k_cu_1d70b2a6_149384cuda3std6ranges3__45__cpo9iter_moveE:
	.zero		1
	.type		_ZN40_INTERNAL_19472dc9_4_k_cu_1d70b2a6_149384cuda3std3__45__cpo5beginE,@object
	.size		_ZN40_INTERNAL_19472dc9_4_k_cu_1d70b2a6_149384cuda3std3__45__cpo5beginE,(_ZN40_INTERNAL_19472dc9_4_k_cu_1d70b2a6_149384cuda3std3__442_GLOBAL__N__19472dc9_4_k_cu_1d70b2a6_149386ignoreE - _ZN40_INTERNAL_19472dc9_4_k_cu_1d70b2a6_149384cuda3std3__45__cpo5beginE)
_ZN40_INTERNAL_19472dc9_4_k_cu_1d70b2a6_149384cuda3std3__45__cpo5beginE:
	.zero		1
	.type		_ZN40_INTERNAL_19472dc9_4_k_cu_1d70b2a6_149384cuda3std3__442_GLOBAL__N__19472dc9_4_k_cu_1d70b2a6_149386ignoreE,@object
	.size		_ZN40_INTERNAL_19472dc9_4_k_cu_1d70b2a6_149384cuda3std3__442_GLOBAL__N__19472dc9_4_k_cu_1d70b2a6_149386ignoreE,(_ZN40_INTERNAL_19472dc9_4_k_cu_1d70b2a6_149384cute7productE - _ZN40_INTERNAL_19472dc9_4_k_cu_1d70b2a6_149384cuda3std3__442_GLOBAL__N__19472dc9_4_k_cu_1d70b2a6_149386ignoreE)
_ZN40_INTERNAL_19472dc9_4_k_cu_1d70b2a6_149384cuda3std3__442_GLOBAL__N__19472dc9_4_k_cu_1d70b2a6_149386ignoreE:
	.zero		1
	.type		_ZN40_INTERNAL_19472dc9_4_k_cu_1d70b2a6_149384cute7productE,@object
	.size		_ZN40_INTERNAL_19472dc9_4_k_cu_1d70b2a6_149384cute7productE,(_ZN40_INTERNAL_19472dc9_4_k_cu_1d70b2a6_149384cuda3std3__45__cpo3endE - _ZN40_INTERNAL_19472dc9_4_k_cu_1d70b2a6_149384cute7productE)
_ZN40_INTERNAL_19472dc9_4_k_cu_1d70b2a6_149384cute7productE:
	.zero		1
	.type		_ZN40_INTERNAL_19472dc9_4_k_cu_1d70b2a6_149384cuda3std3__45__cpo3endE,@object
	.size		_ZN40_INTERNAL_19472dc9_4_k_cu_1d70b2a6_149384cuda3std3__45__cpo3endE,(_ZN40_INTERNAL_19472dc9_4_k_cu_1d70b2a6_149384cuda3std3__419piecewise_constructE - _ZN40_INTERNAL_19472dc9_4_k_cu_1d70b2a6_149384cuda3std3__45__cpo3endE)
_ZN40_INTERNAL_19472dc9_4_k_cu_1d70b2a6_149384cuda3std3__45__cpo3endE:
	.zero		1
	.type		_ZN40_INTERNAL_19472dc9_4_k_cu_1d70b2a6_149384cuda3std3__419piecewise_constructE,@object
	.size		_ZN40_INTERNAL_19472dc9_4_k_cu_1d70b2a6_149384cuda3std3__419piecewise_constructE,(_ZN40_INTERNAL_19472dc9_4_k_cu_1d70b2a6_149384cuda3std3__45__cpo4cendE - _ZN40_INTERNAL_19472dc9_4_k_cu_1d70b2a6_149384cuda3std3__419piecewise_constructE)
_ZN40_INTERNAL_19472dc9_4_k_cu_1d70b2a6_149384cuda3std3__419piecewise_constructE:
	.zero		1
	.type		_ZN40_INTERNAL_19472dc9_4_k_cu_1d70b2a6_149384cuda3std3__45__cpo4cendE,@object
	.size		_ZN40_INTERNAL_19472dc9_4_k_cu_1d70b2a6_149384cuda3std3__45__cpo4cendE,(_ZN40_INTERNAL_19472dc9_4_k_cu_1d70b2a6_149384cuda3std6ranges3__45__cpo4swapE - _ZN40_INTERNAL_19472dc9_4_k_cu_1d70b2a6_149384cuda3std3__45__cpo4cendE)
_ZN40_INTERNAL_19472dc9_4_k_cu_1d70b2a6_149384cuda3std3__45__cpo4cendE:
	.zero		1
	.type		_ZN40_INTERNAL_19472dc9_4_k_cu_1d70b2a6_149384cuda3std6ranges3__45__cpo4swapE,@object
	.size		_ZN40_INTERNAL_19472dc9_4_k_cu_1d70b2a6_149384cuda3std6ranges3__45__cpo4swapE,(.L_10 - _ZN40_INTERNAL_19472dc9_4_k_cu_1d70b2a6_149384cuda3std6ranges3__45__cpo4swapE)
_ZN40_INTERNAL_19472dc9_4_k_cu_1d70b2a6_149384cuda3std6ranges3__45__cpo4swapE:
	.zero		1
.L_10:


//--------------------- .nv.constant0._ZN7cutlass13device_kernelINS_4gemm6kernel13GemmUniversalIN4cute5tupleIJiiiiEEENS1_10collective13CollectiveMmaINS1_35MainloopSm100TmaUmmaWarpSpecializedILi6ELi2ELi4ENS5_IJNS4_1CILi2EEENSA_ILi1EEESC_EEEEENS5_IJNSA_ILi128EEENSA_ILi16EEENSA_ILi256EEEEEENS_10bfloat16_tENS5_IJlSC_lEEESJ_SK_NS4_8TiledMMAINS4_8MMA_AtomIJNS4_26SM100_MMA_F16BF16_2x1SM_SSISJ_SJ_fLi128ELi16ELNS4_4UMMA5MajorE0ELSP_0ELNSO_7ScaleInE0ELSQ_0EEEEEENS4_6LayoutINS5_IJSC_SC_SC_EEENS5_IJNSA_ILi0EEESV_SV_EEEEENS5_IJNS4_10UnderscoreESY_SY_EEEEENS4_18SM100_TMA_2SM_LOADENS4_14ComposedLayoutINS4_7SwizzleILi3ELi4ELi3EEENS4_18smem_ptr_flag_bitsILi16EEENST_INS5_IJNSA_ILi8EEENSA_ILi64EEEEEENS5_IJS18_SC_EEEEEEEvNS4_8identityES11_S1C_vS1D_EENS_8epilogue10collective18CollectiveEpilogueINS1F_23Sm100TmaWarpSpecializedILi2ELi1ELi8ELb1ELb0EEEJNS5_IJS18_SG_SH_EEENS5_IJNST_IS18_SC_EENST_ISG_SC_EEEEESJ_SK_SJ_SK_NS1F_6fusion15FusionCallbacksIS1J_NS1O_17LinearCombinationISJ_fSJ_fLNS_15FloatRoundStyleE2EEES1K_S1N_JEEENS4_5SM1004TMEM4LOAD25SM100_TMEM_LOAD_32dp32b8xENS4_13SM90_TMA_LOADENS12_INS13_ILi1ELi4ELi3EEES16_NST_INS5_IJS17_SG_EEENS5_IJSG_SC_EEEEEEENS4_39AutoVectorizingCopyWithAssumedAlignmentILi128EEENS4_14SM90_TMA_STOREES23_S25_S25_EEEvvEEEEvNT_6ParamsE --------------------------
	.section	.nv.constant0._ZN7cutlass13device_kernelINS_4gemm6kernel13GemmUniversalIN4cute5tupleIJiiiiEEENS1_10collective13CollectiveMmaINS1_35MainloopSm100TmaUmmaWarpSpecializedILi6ELi2ELi4ENS5_IJNS4_1CILi2EEENSA_ILi1EEESC_EEEEENS5_IJNSA_ILi128EEENSA_ILi16EEENSA_ILi256EEEEEENS_10bfloat16_tENS5_IJlSC_lEEESJ_SK_NS4_8TiledMMAINS4_8MMA_AtomIJNS4_26SM100_MMA_F16BF16_2x1SM_SSISJ_SJ_fLi128ELi16ELNS4_4UMMA5MajorE0ELSP_0ELNSO_7ScaleInE0ELSQ_0EEEEEENS4_6LayoutINS5_IJSC_SC_SC_EEENS5_IJNSA_ILi0EEESV_SV_EEEEENS5_IJNS4_10UnderscoreESY_SY_EEEEENS4_18SM100_TMA_2SM_LOADENS4_14ComposedLayoutINS4_7SwizzleILi3ELi4ELi3EEENS4_18smem_ptr_flag_bitsILi16EEENST_INS5_IJNSA_ILi8EEENSA_ILi64EEEEEENS5_IJS18_SC_EEEEEEEvNS4_8identityES11_S1C_vS1D_EENS_8epilogue10collective18CollectiveEpilogueINS1F_23Sm100TmaWarpSpecializedILi2ELi1ELi8ELb1ELb0EEEJNS5_IJS18_SG_SH_EEENS5_IJNST_IS18_SC_EENST_ISG_SC_EEEEESJ_SK_SJ_SK_NS1F_6fusion15FusionCallbacksIS1J_NS1O_17LinearCombinationISJ_fSJ_fLNS_15FloatRoundStyleE2EEES1K_S1N_JEEENS4_5SM1004TMEM4LOAD25SM100_TMEM_LOAD_32dp32b8xENS4_13SM90_TMA_LOADENS12_INS13_ILi1ELi4ELi3EEES16_NST_INS5_IJS17_SG_EEENS5_IJSG_SC_EEEEEEENS4_39AutoVectorizingCopyWithAssumedAlignmentILi128EEENS4_14SM90_TMA_STOREES23_S25_S25_EEEvvEEEEvNT_6ParamsE,"a",@progbits
	.sectionflags	@""
	.align	4
.nv.constant0._ZN7cutlass13device_kernelINS_4gemm6kernel13GemmUniversalIN4cute5tupleIJiiiiEEENS1_10collective13CollectiveMmaINS1_35MainloopSm100TmaUmmaWarpSpecializedILi6ELi2ELi4ENS5_IJNS4_1CILi2EEENSA_ILi1EEESC_EEEEENS5_IJNSA_ILi128EEENSA_ILi16EEENSA_ILi256EEEEEENS_10bfloat16_tENS5_IJlSC_lEEESJ_SK_NS4_8TiledMMAINS4_8MMA_AtomIJNS4_26SM100_MMA_F16BF16_2x1SM_SSISJ_SJ_fLi128ELi16ELNS4_4UMMA5MajorE0ELSP_0ELNSO_7ScaleInE0ELSQ_0EEEEEENS4_6LayoutINS5_IJSC_SC_SC_EEENS5_IJNSA_ILi0EEESV_SV_EEEEENS5_IJNS4_10UnderscoreESY_SY_EEEEENS4_18SM100_TMA_2SM_LOADENS4_14ComposedLayoutINS4_7SwizzleILi3ELi4ELi3EEENS4_18smem_ptr_flag_bitsILi16EEENST_INS5_IJNSA_ILi8EEENSA_ILi64EEEEEENS5_IJS18_SC_EEEEEEEvNS4_8identityES11_S1C_vS1D_EENS_8epilogue10collective18CollectiveEpilogueINS1F_23Sm100TmaWarpSpecializedILi2ELi1ELi8ELb1ELb0EEEJNS5_IJS18_SG_SH_EEENS5_IJNST_IS18_SC_EENST_ISG_SC_EEEEESJ_SK_SJ_SK_NS1F_6fusion15FusionCallbacksIS1J_NS1O_17LinearCombinationISJ_fSJ_fLNS_15FloatRoundStyleE2EEES1K_S1N_JEEENS4_5SM1004TMEM4LOAD25SM100_TMEM_LOAD_32dp32b8xENS4_13SM90_TMA_LOADENS12_INS13_ILi1ELi4ELi3EEES16_NST_INS5_IJS17_SG_EEENS5_IJSG_SC_EEEEEEENS4_39AutoVectorizingCopyWithAssumedAlignmentILi128EEENS4_14SM90_TMA_STOREES23_S25_S25_EEEvvEEEEvNT_6ParamsE:
	.zero		2944


//--------------------- SYMBOLS --------------------------

	.type		.nv.reservedSmem.offset0,@object
	.size		.nv.reservedSmem.offset0,0x4
	.type		.nv.reservedSmem.cap,@object
	.size		.nv.reservedSmem.cap,0x4
	.type		__assertfail,@function
